def attn_fwd(
    Q,
    K,
    V,
    Out,
    Lse,
    sm_scale,
    stride_qz,
    stride_qh,
    stride_qm,
    stride_qk,
    stride_kz,
    stride_kh,
    stride_kn,
    stride_kk,
    stride_vz,
    stride_vh,
    stride_vn,
    stride_vk,
    stride_oz,
    stride_oh,
    stride_om,
    stride_ok,
    seqlen_q,
    seqlen_k,
    BLOCK_M: tl.constexpr,
    BLOCK_N: tl.constexpr,
    HEAD_DIM: tl.constexpr,
    CAUSAL: tl.constexpr,
):
    start_m = tl.program_id(0)
    off_hz = tl.program_id(1)
    q_off = off_hz * stride_qh
    k_off = off_hz * stride_kh
    v_off = off_hz * stride_vh
    offs_m = start_m * BLOCK_M + tl.arange(0, BLOCK_M)
    offs_d = tl.arange(0, HEAD_DIM)
    offs_n = tl.arange(0, BLOCK_N)
    q_ptrs = Q + q_off + offs_m[:, None] * stride_qm + offs_d[None, :] * stride_qk
    k_ptrs = K + k_off + offs_d[:, None] * stride_kk + offs_n[None, :] * stride_kn
    v_ptrs = V + v_off + offs_n[:, None] * stride_vn + offs_d[None, :] * stride_vk
    m_i = tl.full([BLOCK_M], float("-inf"), dtype=tl.float32)
    l_i = tl.zeros([BLOCK_M], dtype=tl.float32) + 1.0
    acc = tl.zeros([BLOCK_M, HEAD_DIM], dtype=tl.float32)
    q = tl.load(q_ptrs)
    acc, l_i, m_i = _attn_fwd_inner(
        acc,
        l_i,
        m_i,
        q,
        k_ptrs,
        v_ptrs,
        sm_scale,
        stride_kn,
        stride_vn,
        start_m,
        seqlen_k,
        BLOCK_M,
        BLOCK_N,
        HEAD_DIM,
        CAUSAL,
    )
    acc = acc / l_i[:, None]
    lse = m_i + tl.math.log2(l_i) / 1.4426950408889634
    o_ptrs = (
        Out
        + off_hz * stride_oh
        + offs_m[:, None] * stride_om
        + offs_d[None, :] * stride_ok
    )
    tl.store(o_ptrs, acc.to(Out.dtype.element_ty))
    tl.store(Lse + off_hz * seqlen_q + offs_m, lse)

# config = {"BLOCK_M": 256, "BLOCK_N": 32, "HEAD_DIM": 128, "arch": "sm_100", "causal": true, "dtype": "fp16", "num_stages": 2, "num_warps": 16}
# arch = sm_100


// ===== COMPILED SASS (sm_100a) =====

	.target	sm_100a

	.elftype	@"ET_EXEC"


//--------------------- .note.nv.tkinfo           --------------------------
	.section	.note.nv.tkinfo,"",@"SHT_NOTE"
	.sectionflags	@"SHF_NOTE_NV_TKINFO"
	.tkinfo
        /*0018*/ 	.word	0x00000081
        /*0030*/ 	.string	""
        /*0030*/ 	.string	"ptxas-blackwell"
        /*0030*/ 	.string	"Cuda compilation tools, release 12.9, V12.9.86"
        /*0030*/ 	.string	"Build cuda_12.9.r12.9/compiler.36037853_0"
        /*0030*/ 	.string	"-v  -suppress-debug-info  -lineinfo  -arch sm_100a "



//--------------------- .note.nv.cuver            --------------------------
	.section	.note.nv.cuver,"",@"SHT_NOTE"
	.sectionflags	@"SHF_NOTE_NV_CUVER"
        /*0018*/ 	.short	0x0001
        /*001a*/ 	.short	0x0064
        /*001c*/ 	.short	0x0001
        /*001e*/ 	.short	0x0000
        /*0020*/ 	.short	0x0001
        /*0022*/ 	.short	0x0000


//--------------------- .nv.info                  --------------------------
	.section	.nv.info,"",@"SHT_CUDA_INFO"
	.align	4


	//----- nvinfo : EIATTR_REGCOUNT
	.align		4
        /*0000*/ 	.byte	0x04, 0x2f
        /*0002*/ 	.short	(.L_2 - .L_1)
	.align		4
.L_1:
        /*0004*/ 	.word	index@(attn_fwd)
        /*0008*/ 	.word	0x00000080


	//----- nvinfo : EIATTR_FRAME_SIZE
	.align		4
.L_2:
        /*000c*/ 	.byte	0x04, 0x11
        /*000e*/ 	.short	(.L_4 - .L_3)
	.align		4
.L_3:
        /*0010*/ 	.word	index@(attn_fwd)
        /*0014*/ 	.word	0x00000088


	//----- nvinfo : EIATTR_MIN_STACK_SIZE
	.align		4
.L_4:
        /*0018*/ 	.byte	0x04, 0x12
        /*001a*/ 	.short	(.L_6 - .L_5)
	.align		4
.L_5:
        /*001c*/ 	.word	index@(attn_fwd)
        /*0020*/ 	.word	0x00000088
.L_6:


//--------------------- .nv.info.attn_fwd         --------------------------
	.section	.nv.info.attn_fwd,"",@"SHT_CUDA_INFO"
	.sectionflags	@""
	.align	4


	//----- nvinfo : EIATTR_CUDA_API_VERSION
	.align		4
        /*0000*/ 	.byte	0x04, 0x37
        /*0002*/ 	.short	(.L_8 - .L_7)
.L_7:
        /*0004*/ 	.word	0x00000081


	//----- nvinfo : EIATTR_KPARAM_INFO
	.align		4
.L_8:
        /*0008*/ 	.byte	0x04, 0x17
        /*000a*/ 	.short	(.L_10 - .L_9)
.L_9:
        /*000c*/ 	.word	0x00000000
        /*0010*/ 	.short	0x0019
        /*0012*/ 	.short	0x0080
        /*0014*/ 	.byte	0x00, 0xf4, 0x21, 0x00


	//----- nvinfo : EIATTR_KPARAM_INFO
	.align		4
.L_10:
        /*0018*/ 	.byte	0x04, 0x17
        /*001a*/ 	.short	(.L_12 - .L_11)
.L_11:
        /*001c*/ 	.word	0x00000000
        /*0020*/ 	.short	0x0018
        /*0022*/ 	.short	0x0078
        /*0024*/ 	.byte	0x00, 0xf4, 0x21, 0x00


	//----- nvinfo : EIATTR_KPARAM_INFO
	.align		4
.L_12:
        /*0028*/ 	.byte	0x04, 0x17
        /*002a*/ 	.short	(.L_14 - .L_13)
.L_13:
        /*002c*/ 	.word	0x00000000
        /*0030*/ 	.short	0x0017
        /*0032*/ 	.short	0x0070
        /*0034*/ 	.byte	0x00, 0xf0, 0x11, 0x00


	//----- nvinfo : EIATTR_KPARAM_INFO
	.align		4
.L_14:
        /*0038*/ 	.byte	0x04, 0x17
        /*003a*/ 	.short	(.L_16 - .L_15)
.L_15:
        /*003c*/ 	.word	0x00000000
        /*0040*/ 	.short	0x0016
        /*0042*/ 	.short	0x006c
        /*0044*/ 	.byte	0x00, 0xf0, 0x11, 0x00


	//----- nvinfo : EIATTR_KPARAM_INFO
	.align		4
.L_16:
        /*0048*/ 	.byte	0x04, 0x17
        /*004a*/ 	.short	(.L_18 - .L_17)
.L_17:
        /*004c*/ 	.word	0x00000000
        /*0050*/ 	.short	0x0015
        /*0052*/ 	.short	0x0068
        /*0054*/ 	.byte	0x00, 0xf0, 0x11, 0x00


	//----- nvinfo : EIATTR_KPARAM_INFO
	.align		4
.L_18:
        /*0058*/ 	.byte	0x04, 0x17
        /*005a*/ 	.short	(.L_20 - .L_19)
.L_19:
        /*005c*/ 	.word	0x00000000
        /*0060*/ 	.short	0x0014
        /*0062*/ 	.short	0x0064
        /*0064*/ 	.byte	0x00, 0xf0, 0x11, 0x00


	//----- nvinfo : EIATTR_KPARAM_INFO
	.align		4
.L_20:
        /*0068*/ 	.byte	0x04, 0x17
        /*006a*/ 	.short	(.L_22 - .L_21)
.L_21:
        /*006c*/ 	.word	0x00000000
        /*0070*/ 	.short	0x0013
        /*0072*/ 	.short	0x0060
        /*0074*/ 	.byte	0x00, 0xf0, 0x11, 0x00


	//----- nvinfo : EIATTR_KPARAM_INFO
	.align		4
.L_22:
        /*0078*/ 	.byte	0x04, 0x17
        /*007a*/ 	.short	(.L_24 - .L_23)
.L_23:
        /*007c*/ 	.word	0x00000000
        /*0080*/ 	.short	0x0012
        /*0082*/ 	.short	0x005c
        /*0084*/ 	.byte	0x00, 0xf0, 0x11, 0x00


	//----- nvinfo : EIATTR_KPARAM_INFO
	.align		4
.L_24:
        /*0088*/ 	.byte	0x04, 0x17
        /*008a*/ 	.short	(.L_26 - .L_25)
.L_25:
        /*008c*/ 	.word	0x00000000
        /*0090*/ 	.short	0x0011
        /*0092*/ 	.short	0x0058
        /*0094*/ 	.byte	0x00, 0xf0, 0x11, 0x00


	//----- nvinfo : EIATTR_KPARAM_INFO
	.align		4
.L_26:
        /*0098*/ 	.byte	0x04, 0x17
        /*009a*/ 	.short	(.L_28 - .L_27)
.L_27:
        /*009c*/ 	.word	0x00000000
        /*00a0*/ 	.short	0x0010
        /*00a2*/ 	.short	0x0054
        /*00a4*/ 	.byte	0x00, 0xf0, 0x11, 0x00


	//----- nvinfo : EIATTR_KPARAM_INFO
	.align		4
.L_28:
        /*00a8*/ 	.byte	0x04, 0x17
        /*00aa*/ 	.short	(.L_30 - .L_29)
.L_29:
        /*00ac*/ 	.word	0x00000000
        /*00b0*/ 	.short	0x000f
        /*00b2*/ 	.short	0x0050
        /*00b4*/ 	.byte	0x00, 0xf0, 0x11, 0x00


	//----- nvinfo : EIATTR_KPARAM_INFO
	.align		4
.L_30:
        /*00b8*/ 	.byte	0x04, 0x17
        /*00ba*/ 	.short	(.L_32 - .L_31)
.L_31:
        /*00bc*/ 	.word	0x00000000
        /*00c0*/ 	.short	0x000e
        /*00c2*/ 	.short	0x004c
        /*00c4*/ 	.byte	0x00, 0xf0, 0x11, 0x00


	//----- nvinfo : EIATTR_KPARAM_INFO
	.align		4
.L_32:
        /*00c8*/ 	.byte	0x04, 0x17
        /*00ca*/ 	.short	(.L_34 - .L_33)
.L_33:
        /*00cc*/ 	.word	0x00000000
        /*00d0*/ 	.short	0x000d
        /*00d2*/ 	.short	0x0048
        /*00d4*/ 	.byte	0x00, 0xf0, 0x11, 0x00


	//----- nvinfo : EIATTR_KPARAM_INFO
	.align		4
.L_34:
        /*00d8*/ 	.byte	0x04, 0x17
        /*00da*/ 	.short	(.L_36 - .L_35)
.L_35:
        /*00dc*/ 	.word	0x00000000
        /*00e0*/ 	.short	0x000c
        /*00e2*/ 	.short	0x0044
        /*00e4*/ 	.byte	0x00, 0xf0, 0x11, 0x00


	//----- nvinfo : EIATTR_KPARAM_INFO
	.align		4
.L_36:
        /*00e8*/ 	.byte	0x04, 0x17
        /*00ea*/ 	.short	(.L_38 - .L_37)
.L_37:
        /*00ec*/ 	.word	0x00000000
        /*00f0*/ 	.short	0x000b
        /*00f2*/ 	.short	0x0040
        /*00f4*/ 	.byte	0x00, 0xf0, 0x11, 0x00


	//----- nvinfo : EIATTR_KPARAM_INFO
	.align		4
.L_38:
        /*00f8*/ 	.byte	0x04, 0x17
        /*00fa*/ 	.short	(.L_40 - .L_39)
.L_39:
        /*00fc*/ 	.word	0x00000000
        /*0100*/ 	.short	0x000a
        /*0102*/ 	.short	0x003c
        /*0104*/ 	.byte	0x00, 0xf0, 0x11, 0x00


	//----- nvinfo : EIATTR_KPARAM_INFO
	.align		4
.L_40:
        /*0108*/ 	.byte	0x04, 0x17
        /*010a*/ 	.short	(.L_42 - .L_41)
.L_41:
        /*010c*/ 	.word	0x00000000
        /*0110*/ 	.short	0x0009
        /*0112*/ 	.short	0x0038
        /*0114*/ 	.byte	0x00, 0xf0, 0x11, 0x00


	//----- nvinfo : EIATTR_KPARAM_INFO
	.align		4
.L_42:
        /*0118*/ 	.byte	0x04, 0x17
        /*011a*/ 	.short	(.L_44 - .L_43)
.L_43:
        /*011c*/ 	.word	0x00000000
        /*0120*/ 	.short	0x0008
        /*0122*/ 	.short	0x0034
        /*0124*/ 	.byte	0x00, 0xf0, 0x11, 0x00


	//----- nvinfo : EIATTR_KPARAM_INFO
	.align		4
.L_44:
        /*0128*/ 	.byte	0x04, 0x17
        /*012a*/ 	.short	(.L_46 - .L_45)
.L_45:
        /*012c*/ 	.word	0x00000000
        /*0130*/ 	.short	0x0007
        /*0132*/ 	.short	0x0030
        /*0134*/ 	.byte	0x00, 0xf0, 0x11, 0x00


	//----- nvinfo : EIATTR_KPARAM_INFO
	.align		4
.L_46:
        /*0138*/ 	.byte	0x04, 0x17
        /*013a*/ 	.short	(.L_48 - .L_47)
.L_47:
        /*013c*/ 	.word	0x00000000
        /*0140*/ 	.short	0x0006
        /*0142*/ 	.short	0x002c
        /*0144*/ 	.byte	0x00, 0xf0, 0x11, 0x00


	//----- nvinfo : EIATTR_KPARAM_INFO
	.align		4
.L_48:
        /*0148*/ 	.byte	0x04, 0x17
        /*014a*/ 	.short	(.L_50 - .L_49)
.L_49:
        /*014c*/ 	.word	0x00000000
        /*0150*/ 	.short	0x0005
        /*0152*/ 	.short	0x0028
        /*0154*/ 	.byte	0x00, 0xf0, 0x11, 0x00


	//----- nvinfo : EIATTR_KPARAM_INFO
	.align		4
.L_50:
        /*0158*/ 	.byte	0x04, 0x17
        /*015a*/ 	.short	(.L_52 - .L_51)
.L_51:
        /*015c*/ 	.word	0x00000000
        /*0160*/ 	.short	0x0004
        /*0162*/ 	.short	0x0020
        /*0164*/ 	.byte	0x00, 0xf4, 0x21, 0x00


	//----- nvinfo : EIATTR_KPARAM_INFO
	.align		4
.L_52:
        /*0168*/ 	.byte	0x04, 0x17
        /*016a*/ 	.short	(.L_54 - .L_53)
.L_53:
        /*016c*/ 	.word	0x00000000
        /*0170*/ 	.short	0x0003
        /*0172*/ 	.short	0x0018
        /*0174*/ 	.byte	0x00, 0xf4, 0x21, 0x00


	//----- nvinfo : EIATTR_KPARAM_INFO
	.align		4
.L_54:
        /*0178*/ 	.byte	0x04, 0x17
        /*017a*/ 	.short	(.L_56 - .L_55)
.L_55:
        /*017c*/ 	.word	0x00000000
        /*0180*/ 	.short	0x0002
        /*0182*/ 	.short	0x0010
        /*0184*/ 	.byte	0x00, 0xf4, 0x21, 0x00


	//----- nvinfo : EIATTR_KPARAM_INFO
	.align		4
.L_56:
        /*0188*/ 	.byte	0x04, 0x17
        /*018a*/ 	.short	(.L_58 - .L_57)
.L_57:
        /*018c*/ 	.word	0x00000000
        /*0190*/ 	.short	0x0001
        /*0192*/ 	.short	0x0008
        /*0194*/ 	.byte	0x00, 0xf4, 0x21, 0x00


	//----- nvinfo : EIATTR_KPARAM_INFO
	.align		4
.L_58:
        /*0198*/ 	.byte	0x04, 0x17
        /*019a*/ 	.short	(.L_60 - .L_59)
.L_59:
        /*019c*/ 	.word	0x00000000
        /*01a0*/ 	.short	0x0000
        /*01a2*/ 	.short	0x0000
        /*01a4*/ 	.byte	0x00, 0xf4, 0x21, 0x00


	//----- nvinfo : EIATTR_SPARSE_MMA_MASK
	.align		4
.L_60:
        /*01a8*/ 	.byte	0x03, 0x50
        /*01aa*/ 	.short	0x0000


	//----- nvinfo : EIATTR_MAXREG_COUNT
	.align		4
        /*01ac*/ 	.byte	0x03, 0x1b
        /*01ae*/ 	.short	0x0080


	//----- nvinfo : EIATTR_NUM_BARRIERS
	.align		4
        /*01b0*/ 	.byte	0x02, 0x4c
        /*01b2*/ 	.byte	0x01
	.zero		1


	//----- nvinfo : EIATTR_ANNOTATIONS
	.align		4
        /*01b4*/ 	.byte	0x04, 0x55
        /*01b6*/ 	.short	(.L_62 - .L_61)


	//   ....[0]....
.L_61:
        /*01b8*/ 	.word	0x00000001
        /*01bc*/ 	.byte	0xa0, 0x12, 0x00, 0x00, 0x01, 0x00, 0x00, 0x00, 0x20, 0x17, 0x00, 0x00, 0x01, 0x00, 0x00, 0x00
        /* <DEDUP_REMOVED lines=19> */
        /*02fc*/ 	.byte	0x70, 0x41, 0x00, 0x00, 0x01, 0x00, 0x00, 0x00, 0xe0, 0x41, 0x00, 0x00


	//----- nvinfo : EIATTR_COOP_GROUP_MASK_REGIDS
	.align		4
.L_62:
        /*0308*/ 	.byte	0x04, 0x29
        /*030a*/ 	.short	(.L_64 - .L_63)


	//   ....[0]....
.L_63:
        /*030c*/ 	.word	0xffffffff


	//   ....[1]....
        /*0310*/ 	.word	0xffffffff


	//   ....[2]....
        /*0314*/ 	.word	0xffffffff


	//   ....[3]....
        /*0318*/ 	.word	0xffffffff


	//   ....[4]....
        /*031c*/ 	.word	0xffffffff


	//   ....[5]....
        /*0320*/ 	.word	0xffffffff


	//   ....[6]....
        /*0324*/ 	.word	0xffffffff


	//   ....[7]....
        /*0328*/ 	.word	0xffffffff


	//----- nvinfo : EIATTR_COOP_GROUP_INSTR_OFFSETS
	.align		4
.L_64:
        /*032c*/ 	.byte	0x04, 0x28
        /*032e*/ 	.short	(.L_66 - .L_65)


	//   ....[0]....
.L_65:
        /*0330*/ 	.word	0x00003170


	//   ....[1]....
        /*0334*/ 	.word	0x000032d0


	//   ....[2]....
        /*0338*/ 	.word	0x000032e0


	//   ....[3]....
        /*033c*/ 	.word	0x00003320


	//   ....[4]....
        /*0340*/ 	.word	0x00003f70


	//   ....[5]....
        /*0344*/ 	.word	0x00003f80


	//   ....[6]....
        /*0348*/ 	.word	0x00003fb0


	//   ....[7]....
        /*034c*/ 	.word	0x00003fc0


	//----- nvinfo : EIATTR_VRC_CTA_INIT_COUNT
	.align		4
.L_66:
        /*0350*/ 	.byte	0x02, 0x4a
	.zero		1
	.zero		1


	//----- nvinfo : EIATTR_EXIT_INSTR_OFFSETS
	.align		4
        /*0354*/ 	.byte	0x04, 0x1c
        /*0356*/ 	.short	(.L_68 - .L_67)


	//   ....[0]....
.L_67:
        /*0358*/ 	.word	0x00006b60


	//   ....[1]....
        /*035c*/ 	.word	0x00006b90


	//----- nvinfo : EIATTR_REQNTID
	.align		4
.L_68:
        /*0360*/ 	.byte	0x04, 0x10
        /*0362*/ 	.short	(.L_70 - .L_69)
.L_69:
        /*0364*/ 	.word	0x00000200
        /*0368*/ 	.word	0x00000001
        /*036c*/ 	.word	0x00000001


	//----- nvinfo : EIATTR_CBANK_PARAM_SIZE
	.align		4
.L_70:
        /*0370*/ 	.byte	0x03, 0x19
        /*0372*/ 	.short	0x0088


	//----- nvinfo : EIATTR_PARAM_CBANK
	.align		4
        /*0374*/ 	.byte	0x04, 0x0a
        /*0376*/ 	.short	(.L_72 - .L_71)
	.align		4
.L_71:
        /*0378*/ 	.word	index@(.nv.constant0.attn_fwd)
        /*037c*/ 	.short	0x0380
        /*037e*/ 	.short	0x0088


	//----- nvinfo : EIATTR_SW_WAR
	.align		4
.L_72:
        /*0380*/ 	.byte	0x04, 0x36
        /*0382*/ 	.short	(.L_74 - .L_73)
.L_73:
        /*0384*/ 	.word	0x00000008
.L_74:


//--------------------- .nv.compat                --------------------------
	.section	.nv.compat,"",@"SHT_CUDA_COMPAT_INFO"
	.align	4
        /*0000*/ 	.byte	0x02, 0x02, 0x01, 0x00, 0x02, 0x05, 0x05, 0x00, 0x02, 0x03, 0x00, 0x00, 0x02, 0x06, 0x01, 0x00


//--------------------- .nv.callgraph             --------------------------
	.section	.nv.callgraph,"",@"SHT_CUDA_CALLGRAPH"
	.align	4
	.sectionentsize	8
	.align		4
        /*0000*/ 	.word	0x00000000
	.align		4
        /*0004*/ 	.word	0xffffffff
	.align		4
        /*0008*/ 	.word	0x00000000
	.align		4
        /*000c*/ 	.word	0xfffffffe
	.align		4
        /*0010*/ 	.word	0x00000000
	.align		4
        /*0014*/ 	.word	0xfffffffd
	.align		4
        /*0018*/ 	.word	0x00000000
	.align		4
        /*001c*/ 	.word	0xfffffffc


//--------------------- .nv.constant4             --------------------------
	.section	.nv.constant4,"a",@progbits
	.align	8
	.align		8
.nv.constant4:
        /*0000*/ 	.dword	_$_str


//--------------------- .text.attn_fwd            --------------------------
	.section	.text.attn_fwd,"ax",@progbits
	.align	128
        .global         attn_fwd
        .type           attn_fwd,@function
        .size           attn_fwd,(.L_x_3 - attn_fwd)
        .other          attn_fwd,@"STO_CUDA_ENTRY STV_DEFAULT"
attn_fwd:
.text.attn_fwd:
[----:B------:R-:W0:Y:S01]  /*0000*/  LDC R1, c[0x0][0x37c] ;  /* 0x0000df00ff017b82 */ /* 0x000e220000000800 */
[----:B------:R-:W1:Y:S07]  /*0010*/  S2R R84, SR_TID.X ;  /* 0x0000000000547919 */ /* 0x000e6e0000002100 */
[----:B------:R-:W2:Y:S01]  /*0020*/  S2UR UR9, SR_CTAID.Y ;  /* 0x00000000000979c3 */ /* 0x000ea20000002600 */
[----:B------:R-:W2:Y:S01]  /*0030*/  LDCU.64 UR4, c[0x0][0x3b0] ;  /* 0x00007600ff0477ac */ /* 0x000ea20008000a00 */
[----:B0-----:R-:W-:Y:S01]  /*0040*/  VIADD R1, R1, 0xffffff78 ;  /* 0xffffff7801017836 */ /* 0x001fe20000000000 */
[----:B------:R-:W0:Y:S01]  /*0050*/  S2R R0, SR_CTAID.X ;  /* 0x0000000000007919 */ /* 0x000e220000002500 */
[----:B------:R-:W3:Y:S04]  /*0060*/  LDCU.64 UR14, c[0x0][0x358] ;  /* 0x00006b00ff0e77ac */ /* 0x000ee80008000a00 */
[----:B------:R-:W4:Y:S08]  /*0070*/  LDC R6, c[0x0][0x3b8] ;  /* 0x0000ee00ff067b82 */ /* 0x000f300000000800 */
[----:B------:R-:W5:Y:S01]  /*0080*/  LDC.64 R8, c[0x0][0x380] ;  /* 0x0000e000ff087b82 */ /* 0x000f620000000a00 */
[----:B--2---:R-:W-:-:S04]  /*0090*/  UIMAD UR4, UR9, UR4, URZ ;  /* 0x00000004090472a4 */ /* 0x004fc8000f8e02ff */
[----:B------:R-:W-:Y:S01]  /*00a0*/  USHF.L.U32 UR6, UR4, 0x1, URZ ;  /* 0x0000000104067899 */ /* 0x000fe200080006ff */
[----:B-1----:R-:W-:Y:S02]  /*00b0*/  SHF.R.U32.HI R5, RZ, 0x8, R84 ;  /* 0x00000008ff057819 */ /* 0x002fe40000011654 */
[----:B0-----:R-:W-:Y:S02]  /*00c0*/  PRMT R2, R84, 0x6540, R0 ;  /* 0x0000654054027816 */ /* 0x001fe40000000000 */
[----:B------:R-:W-:-:S03]  /*00d0*/  SGXT.U32 R5, R5, 0x1 ;  /* 0x000000010505781a */ /* 0x000fc60000000000 */
[----:B------:R-:W-:Y:S01]  /*00e0*/  IMAD R0, R2, UR5, RZ ;  /* 0x0000000502007c24 */ /* 0x000fe2000f8e02ff */
[----:B------:R-:W-:Y:S01]  /*00f0*/  UIMAD.WIDE UR4, UR4, 0x2, URZ ;  /* 0x00000002040478a5 */ /* 0x000fe2000f8e02ff */
[----:B----4-:R-:W-:Y:S02]  /*0100*/  IMAD R5, R5, R6, RZ ;  /* 0x0000000605057224 */ /* 0x010fe400078e02ff */
[C---:B------:R-:W-:Y:S02]  /*0110*/  IMAD.SHL.U32 R3, R0.reuse, 0x2, RZ ;  /* 0x0000000200037824 */ /* 0x040fe400078e00ff */
[----:B------:R-:W-:-:S03]  /*0120*/  IMAD.HI R0, R0, 0x2, RZ ;  /* 0x0000000200007827 */ /* 0x000fc600078e02ff */
[----:B-----5:R-:W-:Y:S01]  /*0130*/  IADD3 R3, P0, P1, R3, UR6, R8 ;  /* 0x0000000603037c10 */ /* 0x020fe2000f91e008 */
[----:B------:R-:W-:-:S03]  /*0140*/  IMAD R7, R6, 0x2, R5 ;  /* 0x0000000206077824 */ /* 0x000fc600078e0205 */
[----:B------:R-:W-:Y:S01]  /*0150*/  IADD3.X R0, PT, PT, R0, UR5, R9, P0, P1 ;  /* 0x0000000500007c10 */ /* 0x000fe200087e2409 */
[C---:B------:R-:W-:Y:S01]  /*0160*/  IMAD R13, R6.reuse, 0x2, R7 ;  /* 0x00000002060d7824 */ /* 0x040fe200078e0207 */
[-C--:B------:R-:W-:Y:S02]  /*0170*/  LEA R8, P0, R5, R3.reuse, 0x1 ;  /* 0x0000000305087211 */ /* 0x080fe400078008ff */
[-C--:B------:R-:W-:Y:S02]  /*0180*/  LEA R10, P1, R7, R3.reuse, 0x1 ;  /* 0x00000003070a7211 */ /* 0x080fe400078208ff */
[-C--:B------:R-:W-:Y:S01]  /*0190*/  LEA.HI.X.SX32 R9, R5, R0.reuse, 0x1, P0 ;  /* 0x0000000005097211 */ /* 0x080fe200000f0eff */
[C---:B------:R-:W-:Y:S01]  /*01a0*/  IMAD R5, R6.reuse, 0x2, R13 ;  /* 0x0000000206057824 */ /* 0x040fe200078e020d */
[-C--:B------:R-:W-:Y:S02]  /*01b0*/  LEA.HI.X.SX32 R11, R7, R0.reuse, 0x1, P1 ;  /* 0x00000000070b7211 */ /* 0x080fe400008f0eff */
[CC--:B------:R-:W-:Y:S01]  /*01c0*/  LEA R12, P0, R13.reuse, R3.reuse, 0x1 ;  /* 0x000000030d0c7211 */ /* 0x0c0fe200078008ff */
[C---:B------:R-:W-:Y:S01]  /*01d0*/  IMAD R7, R6.reuse, 0x2, R5 ;  /* 0x0000000206077824 */ /* 0x040fe200078e0205 */
[----:B---3--:R0:W2:Y:S02]  /*01e0*/  LDG.E.U16 R2, desc[UR14][R8.64] ;  /* 0x0000000e08027981 */ /* 0x0080a4000c1e1500 */
[----:B------:R-:W-:Y:S01]  /*01f0*/  LEA.HI.X.SX32 R13, R13, R0, 0x1, P0 ;  /* 0x000000000d0d7211 */ /* 0x000fe200000f0eff */
[----:B------:R-:W-:Y:S01]  /*0200*/  IMAD R19, R6, 0x2, R7 ;  /* 0x0000000206137824 */ /* 0x000fe200078e0207 */
[-C--:B------:R-:W-:Y:S01]  /*0210*/  LEA R14, P0, R5, R3.reuse, 0x1 ;  /* 0x00000003050e7211 */ /* 0x080fe200078008ff */
[----:B------:R1:W3:Y:S01]  /*0220*/  LDG.E.U16 R4, desc[UR14][R10.64] ;  /* 0x0000000e0a047981 */ /* 0x0002e2000c1e1500 */
[----:B------:R-:W-:-:S02]  /*0230*/  LEA R16, P1, R7, R3, 0x1 ;  /* 0x0000000307107211 */ /* 0x000fc400078208ff */
[-C--:B------:R-:W-:Y:S01]  /*0240*/  LEA.HI.X.SX32 R15, R5, R0.reuse, 0x1, P0 ;  /* 0x00000000050f7211 */ /* 0x080fe200000f0eff */
[C---:B0-----:R-:W-:Y:S01]  /*0250*/  IMAD R9, R6.reuse, 0x2, R19 ;  /* 0x0000000206097824 */ /* 0x041fe200078e0213 */
[----:B------:R-:W-:Y:S01]  /*0260*/  LEA R18, P0, R19, R3, 0x1 ;  /* 0x0000000313127211 */ /* 0x000fe200078008ff */
[----:B------:R0:W4:Y:S01]  /*0270*/  LDG.E.U16 R5, desc[UR14][R12.64] ;  /* 0x0000000e0c057981 */ /* 0x000122000c1e1500 */
[-C--:B------:R-:W-:Y:S02]  /*0280*/  LEA.HI.X.SX32 R17, R7, R0.reuse, 0x1, P1 ;  /* 0x0000000007117211 */ /* 0x080fe400008f0eff */
[C---:B-1----:R-:W-:Y:S01]  /*0290*/  LEA R11, R6.reuse, R9, 0x1 ;  /* 0x00000009060b7211 */ /* 0x042fe200078e08ff */
[----:B------:R1:W5:Y:S01]  /*02a0*/  LDG.E.U16 R7, desc[UR14][R14.64] ;  /* 0x0000000e0e077981 */ /* 0x000362000c1e1500 */
[-C--:B------:R-:W-:Y:S02]  /*02b0*/  LEA.HI.X.SX32 R19, R19, R0.reuse, 0x1, P0 ;  /* 0x0000000013137211 */ /* 0x080fe400000f0eff */
[CC--:B------:R-:W-:Y:S01]  /*02c0*/  LEA R20, P0, R9.reuse, R3.reuse, 0x1 ;  /* 0x0000000309147211 */ /* 0x0c0fe200078008ff */
[C---:B------:R-:W-:Y:S01]  /*02d0*/  IMAD R25, R6.reuse, 0x2, R11 ;  /* 0x0000000206197824 */ /* 0x040fe200078e020b */
[----:B------:R1:W2:Y:S02]  /*02e0*/  LDG.E.U16 R8, desc[UR14][R16.64] ;  /* 0x0000000e10087981 */ /* 0x0002a4000c1e1500 */
[-C--:B------:R-:W-:Y:S01]  /*02f0*/  LEA.HI.X.SX32 R21, R9, R0.reuse, 0x1, P0 ;  /* 0x0000000009157211 */ /* 0x080fe200000f0eff */
[C---:B0-----:R-:W-:Y:S01]  /*0300*/  IMAD R13, R6.reuse, 0x2, R25 ;  /* 0x00000002060d7824 */ /* 0x041fe200078e0219 */
[-C--:B------:R-:W-:Y:S01]  /*0310*/  LEA R22, P0, R11, R3.reuse, 0x1 ;  /* 0x000000030b167211 */ /* 0x080fe200078008ff */
[----:B------:R0:W2:Y:S01]  /*0320*/  LDG.E.U16 R9, desc[UR14][R18.64] ;  /* 0x0000000e12097981 */ /* 0x0000a2000c1e1500 */
[-C--:B------:R-:W-:Y:S01]  /*0330*/  LEA R24, P1, R25, R3.reuse, 0x1 ;  /* 0x0000000319187211 */ /* 0x080fe200078208ff */
[C---:B-1----:R-:W-:Y:S01]  /*0340*/  IMAD R15, R6.reuse, 0x2, R13 ;  /* 0x00000002060f7824 */ /* 0x042fe200078e020d */
[-C--:B------:R-:W-:Y:S01]  /*0350*/  LEA.HI.X.SX32 R23, R11, R0.reuse, 0x1, P0 ;  /* 0x000000000b177211 */ /* 0x080fe200000f0eff */
[----:B------:R1:W2:Y:S01]  /*0360*/  LDG.E.U16 R10, desc[UR14][R20.64] ;  /* 0x0000000e140a7981 */ /* 0x0002a2000c1e1500 */
[----:B------:R-:W-:Y:S01]  /*0370*/  LEA R26, P0, R13, R3, 0x1 ;  /* 0x000000030d1a7211 */ /* 0x000fe200078008ff */
[----:B------:R-:W-:Y:S01]  /*0380*/  IMAD R17, R6, 0x2, R15 ;  /* 0x0000000206117824 */ /* 0x000fe200078e020f */
[-C--:B------:R-:W-:Y:S01]  /*0390*/  LEA.HI.X.SX32 R25, R25, R0.reuse, 0x1, P1 ;  /* 0x0000000019197211 */ /* 0x080fe200008f0eff */
[----:B------:R1:W2:Y:S01]  /*03a0*/  LDG.E.U16 R11, desc[UR14][R22.64] ;  /* 0x0000000e160b7981 */ /* 0x0002a2000c1e1500 */
[----:B------:R-:W-:-:S02]  /*03b0*/  LEA.HI.X.SX32 R27, R13, R0, 0x1, P0 ;  /* 0x000000000d1b7211 */ /* 0x000fc400000f0eff */
[CC--:B0-----:R-:W-:Y:S01]  /*03c0*/  LEA R18, P0, R15.reuse, R3.reuse, 0x1 ;  /* 0x000000030f127211 */ /* 0x0c1fe200078008ff */
[----:B------:R-:W2:Y:S03]  /*03d0*/  LDG.E.U16 R12, desc[UR14][R24.64] ;  /* 0x0000000e180c7981 */ /* 0x000ea6000c1e1500 */
[-C--:B------:R-:W-:Y:S01]  /*03e0*/  LEA.HI.X.SX32 R19, R15, R0.reuse, 0x1, P0 ;  /* 0x000000000f137211 */ /* 0x080fe200000f0eff */
[C---:B------:R-:W-:Y:S01]  /*03f0*/  IMAD R15, R6.reuse, 0x2, R17 ;  /* 0x00000002060f7824 */ /* 0x040fe200078e0211 */
[CC--:B-1----:R-:W-:Y:S01]  /*0400*/  LEA R20, P0, R17.reuse, R3.reuse, 0x1 ;  /* 0x0000000311147211 */ /* 0x0c2fe200078008ff */
[----:B------:R0:W2:Y:S02]  /*0410*/  LDG.E.U16 R13, desc[UR14][R26.64] ;  /* 0x0000000e1a0d7981 */ /* 0x0000a4000c1e1500 */
[C---:B------:R-:W-:Y:S01]  /*0420*/  IMAD R31, R6.reuse, 0x2, R15 ;  /* 0x00000002061f7824 */ /* 0x040fe200078e020f */
[----:B------:R-:W-:Y:S01]  /*0430*/  LEA.HI.X.SX32 R21, R17, R0, 0x1, P0 ;  /* 0x0000000011157211 */ /* 0x000fe200000f0eff */
[----:B------:R-:W2:Y:S01]  /*0440*/  LDG.E.U16 R14, desc[UR14][R18.64] ;  /* 0x0000000e120e7981 */ /* 0x000ea2000c1e1500 */
[-C--:B------:R-:W-:Y:S01]  /*0450*/  LEA R28, P1, R15, R3.reuse, 0x1 ;  /* 0x000000030f1c7211 */ /* 0x080fe200078208ff */
[----:B------:R-:W-:Y:S01]  /*0460*/  IMAD R17, R6, 0x2, R31 ;  /* 0x0000000206117824 */ /* 0x000fe200078e021f */
[----:B------:R-:W-:-:S03]  /*0470*/  LEA R22, P0, R31, R3, 0x1 ;  /* 0x000000031f167211 */ /* 0x000fc600078008ff */
[----:B0-----:R-:W-:Y:S01]  /*0480*/  IMAD R27, R6, 0x2, R17 ;  /* 0x00000002061b7824 */ /* 0x001fe200078e0211 */
[----:B------:R-:W-:-:S04]  /*0490*/  LEA.HI.X.SX32 R23, R31, R0, 0x1, P0 ;  /* 0x000000001f177211 */ /* 0x000fc800000f0eff */
[C---:B------:R-:W-:Y:S02]  /*04a0*/  LEA R31, R6.reuse, R27, 0x1 ;  /* 0x0000001b061f7211 */ /* 0x040fe400078e08ff */
[-C--:B------:R-:W-:Y:S02]  /*04b0*/  LEA.HI.X.SX32 R29, R15, R0.reuse, 0x1, P1 ;  /* 0x000000000f1d7211 */ /* 0x080fe400008f0eff */
[CC--:B------:R-:W-:Y:S01]  /*04c0*/  LEA R24, P0, R17.reuse, R3.reuse, 0x1 ;  /* 0x0000000311187211 */ /* 0x0c0fe200078008ff */
[C---:B------:R-:W-:Y:S01]  /*04d0*/  IMAD R33, R6.reuse, 0x2, R31 ;  /* 0x0000000206217824 */ /* 0x040fe200078e021f */
[----:B------:R0:W2:Y:S02]  /*04e0*/  LDG.E.U16 R15, desc[UR14][R20.64] ;  /* 0x0000000e140f7981 */ /* 0x0000a4000c1e1500 */
[----:B------:R-:W-:Y:S02]  /*04f0*/  LEA.HI.X.SX32 R25, R17, R0, 0x1, P0 ;  /* 0x0000000011197211 */ /* 0x000fe400000f0eff */
[----:B------:R1:W2:Y:S04]  /*0500*/  LDG.E.U16 R17, desc[UR14][R22.64] ;  /* 0x0000000e16117981 */ /* 0x0002a8000c1e1500 */
[----:B------:R-:W2:Y:S01]  /*0510*/  LDG.E.U16 R16, desc[UR14][R28.64] ;  /* 0x0000000e1c107981 */ /* 0x000ea2000c1e1500 */
[----:B0-----:R-:W-:Y:S01]  /*0520*/  IMAD R21, R6, 0x2, R33 ;  /* 0x0000000206157824 */ /* 0x001fe200078e0221 */
[----:B------:R-:W-:-:S02]  /*0530*/  LEA R26, P0, R27, R3, 0x1 ;  /* 0x000000031b1a7211 */ /* 0x000fc400078008ff */
[----:B------:R0:W2:Y:S01]  /*0540*/  LDG.E.U16 R18, desc[UR14][R24.64] ;  /* 0x0000000e18127981 */ /* 0x0000a2000c1e1500 */
[----:B-1----:R-:W-:Y:S01]  /*0550*/  IMAD R23, R6, 0x2, R21 ;  /* 0x0000000206177824 */ /* 0x002fe200078e0215 */
[----:B------:R-:W-:-:S03]  /*0560*/  LEA.HI.X.SX32 R27, R27, R0, 0x1, P0 ;  /* 0x000000001b1b7211 */ /* 0x000fc600000f0eff */
[C---:B------:R-:W-:Y:S01]  /*0570*/  IMAD R37, R6.reuse, 0x2, R23 ;  /* 0x0000000206257824 */ /* 0x040fe200078e0217 */
[CC--:B------:R-:W-:Y:S01]  /*0580*/  LEA R32, P0, R33.reuse, R3.reuse, 0x1 ;  /* 0x0000000321207211 */ /* 0x0c0fe200078008ff */
[----:B------:R1:W2:Y:S02]  /*0590*/  LDG.E.U16 R19, desc[UR14][R26.64] ;  /* 0x0000000e1a137981 */ /* 0x0002a4000c1e1500 */
[C---:B0-----:R-:W-:Y:S01]  /*05a0*/  IMAD R25, R6.reuse, 0x2, R37 ;  /* 0x0000000206197824 */ /* 0x041fe200078e0225 */
[----:B------:R-:W-:Y:S02]  /*05b0*/  LEA.HI.X.SX32 R33, R33, R0, 0x1, P0 ;  /* 0x0000000021217211 */ /* 0x000fe400000f0eff */
[----:B------:R-:W-:Y:S01]  /*05c0*/  LEA R28, P0, R21, R3, 0x1 ;  /* 0x00000003151c7211 */ /* 0x000fe200078008ff */
[----:B-1----:R-:W-:-:S03]  /*05d0*/  IMAD R27, R6, 0x2, R25 ;  /* 0x00000002061b7824 */ /* 0x002fc600078e0219 */
[-C--:B------:R-:W-:Y:S02]  /*05e0*/  LEA.HI.X.SX32 R29, R21, R0.reuse, 0x1, P0 ;  /* 0x00000000151d7211 */ /* 0x080fe400000f0eff */
[CC--:B------:R-:W-:Y:S01]  /*05f0*/  LEA R30, P1, R31.reuse, R3.reuse, 0x1 ;  /* 0x000000031f1e7211 */ /* 0x0c0fe200078208ff */
[C---:B------:R-:W-:Y:S01]  /*0600*/  IMAD R39, R6.reuse, 0x2, R27 ;  /* 0x0000000206277824 */ /* 0x040fe200078e021b */
[----:B------:R-:W3:Y:S03]  /*0610*/  LDG.E.U16 R21, desc[UR14][R32.64] ;  /* 0x0000000e20157981 */ /* 0x000ee6000c1e1500 */
[----:B------:R-:W-:Y:S01]  /*0620*/  IMAD R41, R6, 0x2, R39 ;  /* 0x0000000206297824 */ /* 0x000fe200078e0227 */
[----:B------:R0:W3:Y:S01]  /*0630*/  LDG.E.U16 R22, desc[UR14][R28.64] ;  /* 0x0000000e1c167981 */ /* 0x0000e2000c1e1500 */
[----:B------:R-:W-:Y:S02]  /*0640*/  LEA.HI.X.SX32 R31, R31, R0, 0x1, P1 ;  /* 0x000000001f1f7211 */ /* 0x000fe400008f0eff */
[----:B------:R-:W-:-:S03]  /*0650*/  LEA R34, P0, R23, R3, 0x1 ;  /* 0x0000000317227211 */ /* 0x000fc600078008ff */
[----:B------:R1:W3:Y:S01]  /*0660*/  LDG.E.U16 R20, desc[UR14][R30.64] ;  /* 0x0000000e1e147981 */ /* 0x0002e2000c1e1500 */
[----:B0-----:R-:W-:-:S05]  /*0670*/  LEA R29, R6, R41, 0x1 ;  /* 0x00000029061d7211 */ /* 0x001fca00078e08ff */
[C---:B------:R-:W-:Y:S01]  /*0680*/  IMAD R43, R6.reuse, 0x2, R29 ;  /* 0x00000002062b7824 */ /* 0x040fe200078e021d */
[-C--:B------:R-:W-:Y:S02]  /*0690*/  LEA.HI.X.SX32 R35, R23, R0.reuse, 0x1, P0 ;  /* 0x0000000017237211 */ /* 0x080fe400000f0eff */
[-C--:B-1----:R-:W-:Y:S01]  /*06a0*/  LEA R30, P0, R25, R3.reuse, 0x1 ;  /* 0x00000003191e7211 */ /* 0x082fe200078008ff */
[C---:B------:R-:W-:Y:S01]  /*06b0*/  IMAD R45, R6.reuse, 0x2, R43 ;  /* 0x00000002062d7824 */ /* 0x040fe200078e022b */
[-C--:B------:R-:W-:Y:S01]  /*06c0*/  LEA R36, P1, R37, R3.reuse, 0x1 ;  /* 0x0000000325247211 */ /* 0x080fe200078208ff */
[----:B------:R0:W4:Y:S01]  /*06d0*/  LDG.E.U16 R23, desc[UR14][R34.64] ;  /* 0x0000000e22177981 */ /* 0x000122000c1e1500 */
[----:B------:R-:W-:Y:S01]  /*06e0*/  LEA.HI.X.SX32 R31, R25, R0, 0x1, P0 ;  /* 0x00000000191f7211 */ /* 0x000fe200000f0eff */
[----:B------:R-:W-:Y:S01]  /*06f0*/  IMAD R47, R6, 0x2, R45 ;  /* 0x00000002062f7824 */ /* 0x000fe200078e022d */
[----:B------:R-:W-:-:S03]  /*0700*/  LEA R32, P0, R27, R3, 0x1 ;  /* 0x000000031b207211 */ /* 0x000fc600078008ff */
[C---:B------:R-:W-:Y:S01]  /*0710*/  IMAD R49, R6.reuse, 0x2, R47 ;  /* 0x0000000206317824 */ /* 0x040fe200078e022f */
[-C--:B------:R-:W-:Y:S01]  /*0720*/  LEA.HI.X.SX32 R33, R27, R0.reuse, 0x1, P0 ;  /* 0x000000001b217211 */ /* 0x080fe200000f0eff */
[----:B------:R-:W4:Y:S01]  /*0730*/  LDG.E.U16 R25, desc[UR14][R30.64] ;  /* 0x0000000e1e197981 */ /* 0x000f22000c1e1500 */
[-C--:B------:R-:W-:Y:S01]  /*0740*/  LEA R38, P0, R39, R3.reuse, 0x1 ;  /* 0x0000000327267211 */ /* 0x080fe200078008ff */
[C---:B------:R-:W-:Y:S01]  /*0750*/  IMAD R51, R6.reuse, 0x2, R49 ;  /* 0x0000000206337824 */ /* 0x040fe200078e0231 */
[-C--:B------:R-:W-:Y:S01]  /*0760*/  LEA.HI.X.SX32 R37, R37, R0.reuse, 0x1, P1 ;  /* 0x0000000025257211 */ /* 0x080fe200008f0eff */
[----:B------:R-:W4:Y:S01]  /*0770*/  LDG.E.U16 R26, desc[UR14][R32.64] ;  /* 0x0000000e201a7981 */ /* 0x000f22000c1e1500 */
[-C--:B------:R-:W-:Y:S01]  /*0780*/  LEA.HI.X.SX32 R39, R39, R0.reuse, 0x1, P0 ;  /* 0x0000000027277211 */ /* 0x080fe200000f0eff */
[C---:B------:R-:W-:Y:S01]  /*0790*/  IMAD R53, R6.reuse, 0x2, R51 ;  /* 0x0000000206357824 */ /* 0x040fe200078e0233 */
[CC--:B0-----:R-:W-:Y:S01]  /*07a0*/  LEA R34, P0, R29.reuse, R3.reuse, 0x1 ;  /* 0x000000031d227211 */ /* 0x0c1fe200078008ff */
[----:B------:R0:W4:Y:S02]  /*07b0*/  LDG.E.U16 R24, desc[UR14][R36.64] ;  /* 0x0000000e24187981 */ /* 0x000124000c1e1500 */
[C---:B------:R-:W-:Y:S01]  /*07c0*/  IMAD R55, R6.reuse, 0x2, R53 ;  /* 0x0000000206377824 */ /* 0x040fe200078e0235 */
[----:B------:R-:W-:Y:S01]  /*07d0*/  LEA.HI.X.SX32 R35, R29, R0, 0x1, P0 ;  /* 0x000000001d237211 */ /* 0x000fe200000f0eff */
[----:B------:R1:W5:Y:S02]  /*07e0*/  LDG.E.U16 R27, desc[UR14][R38.64] ;  /* 0x0000000e261b7981 */ /* 0x000364000c1e1500 */
[----:B------:R-:W-:Y:S01]  /*07f0*/  IMAD R57, R6, 0x2, R55 ;  /* 0x0000000206397824 */ /* 0x000fe200078e0237 */
[-C--:B------:R-:W-:Y:S01]  /*0800*/  LEA R40, P1, R41, R3.reuse, 0x1 ;  /* 0x0000000329287211 */ /* 0x080fe200078208ff */
[----:B------:R-:W5:Y:S01]  /*0810*/  LDG.E.U16 R29, desc[UR14][R34.64] ;  /* 0x0000000e221d7981 */ /* 0x000f62000c1e1500 */
[----:B0-----:R-:W-:-:S04]  /*0820*/  LEA R36, P0, R43, R3, 0x1 ;  /* 0x000000032b247211 */ /* 0x001fc800078008ff */
[-C--:B------:R-:W-:Y:S02]  /*0830*/  LEA.HI.X.SX32 R37, R43, R0.reuse, 0x1, P0 ;  /* 0x000000002b257211 */ /* 0x080fe400000f0eff */
[----:B------:R-:W-:Y:S02]  /*0840*/  LEA R42, P0, R45, R3, 0x1 ;  /* 0x000000032d2a7211 */ /* 0x000fe400078008ff */
[C---:B------:R-:W-:Y:S01]  /*0850*/  LEA R59, R6.reuse, R57, 0x1 ;  /* 0x00000039063b7211 */ /* 0x040fe200078e08ff */
[----:B------:R-:W5:Y:S01]  /*0860*/  LDG.E.U16 R30, desc[UR14][R36.64] ;  /* 0x0000000e241e7981 */ /* 0x000f62000c1e1500 */
[-C--:B------:R-:W-:Y:S02]  /*0870*/  LEA.HI.X.SX32 R41, R41, R0.reuse, 0x1, P1 ;  /* 0x0000000029297211 */ /* 0x080fe400008f0eff */
[-C--:B------:R-:W-:Y:S02]  /*0880*/  LEA.HI.X.SX32 R43, R45, R0.reuse, 0x1, P0 ;  /* 0x000000002d2b7211 */ /* 0x080fe400000f0eff */
[CC--:B-1----:R-:W-:Y:S01]  /*0890*/  LEA R38, P0, R49.reuse, R3.reuse, 0x1 ;  /* 0x0000000331267211 */ /* 0x0c2fe200078008ff */
[C---:B------:R-:W-:Y:S01]  /*08a0*/  IMAD R61, R6.reuse, 0x2, R59 ;  /* 0x00000002063d7824 */ /* 0x040fe200078e023b */
[----:B------:R0:W5:Y:S02]  /*08b0*/  LDG.E.U16 R28, desc[UR14][R40.64] ;  /* 0x0000000e281c7981 */ /* 0x000164000c1e1500 */
[-C--:B------:R-:W-:Y:S01]  /*08c0*/  LEA.HI.X.SX32 R39, R49, R0.reuse, 0x1, P0 ;  /* 0x0000000031277211 */ /* 0x080fe200000f0eff */
[C---:B------:R-:W-:Y:S01]  /*08d0*/  IMAD R63, R6.reuse, 0x2, R61 ;  /* 0x00000002063f7824 */ /* 0x040fe200078e023d */
[-C--:B------:R-:W-:Y:S01]  /*08e0*/  LEA R44, P1, R47, R3.reuse, 0x1 ;  /* 0x000000032f2c7211 */ /* 0x080fe200078208ff */
[----:B------:R1:W5:Y:S01]  /*08f0*/  LDG.E.U16 R31, desc[UR14][R42.64] ;  /* 0x0000000e2a1f7981 */ /* 0x000362000c1e1500 */
[----:B0-----:R-:W-:Y:S01]  /*0900*/  LEA R40, P0, R51, R3, 0x1 ;  /* 0x0000000333287211 */ /* 0x001fe200078008ff */
[----:B------:R-:W-:Y:S01]  /*0910*/  IMAD R65, R6, 0x2, R63 ;  /* 0x0000000206417824 */ /* 0x000fe200078e023f */
[-C--:B------:R-:W-:Y:S01]  /*0920*/  LEA.HI.X.SX32 R45, R47, R0.reuse, 0x1, P1 ;  /* 0x000000002f2d7211 */ /* 0x080fe200008f0eff */
[----:B------:R-:W5:Y:S01]  /*0930*/  LDG.E.U16 R33, desc[UR14][R38.64] ;  /* 0x0000000e26217981 */ /* 0x000f62000c1e1500 */
[----:B------:R-:W-:-:S02]  /*0940*/  LEA.HI.X.SX32 R41, R51, R0, 0x1, P0 ;  /* 0x0000000033297211 */ /* 0x000fc400000f0eff */
[-C--:B------:R-:W-:Y:S01]  /*0950*/  LEA R46, P0, R53, R3.reuse, 0x1 ;  /* 0x00000003352e7211 */ /* 0x080fe200078008ff */
[----:B------:R0:W5:Y:S01]  /*0960*/  LDG.E.U16 R32, desc[UR14][R44.64] ;  /* 0x0000000e2c207981 */ /* 0x000162000c1e1500 */
[-C--:B-1----:R-:W-:Y:S02]  /*0970*/  LEA R42, P1, R55, R3.reuse, 0x1 ;  /* 0x00000003372a7211 */ /* 0x082fe400078208ff */
[-C--:B------:R-:W-:Y:S01]  /*0980*/  LEA.HI.X.SX32 R47, R53, R0.reuse, 0x1, P0 ;  /* 0x00000000352f7211 */ /* 0x080fe200000f0eff */
[C---:B------:R-:W-:Y:S01]  /*0990*/  IMAD R53, R6.reuse, 0x2, R65 ;  /* 0x0000000206357824 */ /* 0x040fe200078e0241 */
[-C--:B------:R-:W-:Y:S01]  /*09a0*/  LEA.HI.X.SX32 R43, R55, R0.reuse, 0x1, P1 ;  /* 0x00000000372b7211 */ /* 0x080fe200008f0eff */
[----:B------:R-:W5:Y:S02]  /*09b0*/  LDG.E.U16 R34, desc[UR14][R40.64] ;  /* 0x0000000e28227981 */ /* 0x000f64000c1e1500 */
[C---:B------:R-:W-:Y:S01]  /*09c0*/  IMAD R55, R6.reuse, 0x2, R53 ;  /* 0x0000000206377824 */ /* 0x040fe200078e0235 */
[CC--:B0-----:R-:W-:Y:S01]  /*09d0*/  LEA R44, P0, R57.reuse, R3.reuse, 0x1 ;  /* 0x00000003392c7211 */ /* 0x0c1fe200078008ff */
[----:B------:R0:W5:Y:S02]  /*09e0*/  LDG.E.U16 R36, desc[UR14][R42.64] ;  /* 0x0000000e2a247981 */ /* 0x000164000c1e1500 */
[----:B------:R-:W-:Y:S01]  /*09f0*/  IMAD R67, R6, 0x2, R55 ;  /* 0x0000000206437824 */ /* 0x000fe200078e0237 */
[----:B------:R-:W-:Y:S01]  /*0a00*/  LEA.HI.X.SX32 R45, R57, R0, 0x1, P0 ;  /* 0x00000000392d7211 */ /* 0x000fe200000f0eff */
[----:B------:R1:W5:Y:S01]  /*0a10*/  LDG.E.U16 R35, desc[UR14][R46.64] ;  /* 0x0000000e2e237981 */ /* 0x000362000c1e1500 */
[----:B------:R-:W-:-:S02]  /*0a20*/  LEA R48, P0, R59, R3, 0x1 ;  /* 0x000000033b307211 */ /* 0x000fc400078008ff */
[----:B------:R-:W-:Y:S01]  /*0a30*/  LEA R56, P1, R63, R3, 0x1 ;  /* 0x000000033f387211 */ /* 0x000fe200078208ff */
[----:B------:R-:W5:Y:S01]  /*0a40*/  LDG.E.U16 R37, desc[UR14][R44.64] ;  /* 0x0000000e2c257981 */ /* 0x000f62000c1e1500 */
[----:B------:R-:W-:Y:S01]  /*0a50*/  LEA.HI.X.SX32 R49, R59, R0, 0x1, P0 ;  /* 0x000000003b317211 */ /* 0x000fe200000f0eff */
[----:B------:R-:W-:-:S04]  /*0a60*/  IMAD R59, R6, 0x2, R67 ;  /* 0x00000002063b7824 */ /* 0x000fc800078e0243 */
[C---:B------:R-:W-:Y:S01]  /*0a70*/  IMAD R69, R6.reuse, 0x2, R59 ;  /* 0x0000000206457824 */ /* 0x040fe200078e023b */
[C---:B------:R-:W-:Y:S01]  /*0a80*/  LEA R50, P0, R61.reuse, R3, 0x1 ;  /* 0x000000033d327211 */ /* 0x040fe200078008ff */
[----:B------:R1:W5:Y:S03]  /*0a90*/  LDG.E.U16 R38, desc[UR14][R48.64] ;  /* 0x0000000e30267981 */ /* 0x000366000c1e1500 */
[C---:B------:R-:W-:Y:S02]  /*0aa0*/  LEA R71, R6.reuse, R69, 0x1 ;  /* 0x0000004506477211 */ /* 0x040fe400078e08ff */
[-C--:B------:R-:W-:Y:S02]  /*0ab0*/  LEA.HI.X.SX32 R51, R61, R0.reuse, 0x1, P0 ;  /* 0x000000003d337211 */ /* 0x080fe400000f0eff */
[-C--:B0-----:R-:W-:Y:S01]  /*0ac0*/  LEA R42, P0, R65, R3.reuse, 0x1 ;  /* 0x00000003412a7211 */ /* 0x081fe200078008ff */
[C---:B------:R-:W-:Y:S01]  /*0ad0*/  IMAD R73, R6.reuse, 0x2, R71 ;  /* 0x0000000206497824 */ /* 0x040fe200078e0247 */
[-C--:B------:R-:W-:Y:S01]  /*0ae0*/  LEA.HI.X.SX32 R57, R63, R0.reuse, 0x1, P1 ;  /* 0x000000003f397211 */ /* 0x080fe200008f0eff */
[----:B------:R-:W5:Y:S01]  /*0af0*/  LDG.E.U16 R39, desc[UR14][R50.64] ;  /* 0x0000000e32277981 */ /* 0x000f62000c1e1500 */
[----:B------:R-:W-:Y:S01]  /*0b00*/  LEA.HI.X.SX32 R43, R65, R0, 0x1, P0 ;  /* 0x00000000412b7211 */ /* 0x000fe200000f0eff */
[C---:B------:R-:W-:Y:S01]  /*0b10*/  IMAD R65, R6.reuse, 0x2, R73 ;  /* 0x0000000206417824 */ /* 0x040fe200078e0249 */
[-C--:B------:R-:W-:Y:S01]  /*0b20*/  LEA R40, P1, R67, R3.reuse, 0x1 ;  /* 0x0000000343287211 */ /* 0x080fe200078208ff */
[----:B------:R0:W5:Y:S02]  /*0b30*/  LDG.E.U16 R52, desc[UR14][R56.64] ;  /* 0x0000000e38347981 */ /* 0x000164000c1e1500 */
[----:B------:R-:W-:Y:S01]  /*0b40*/  IMAD R75, R6, 0x2, R65 ;  /* 0x00000002064b7824 */ /* 0x000fe200078e0241 */
[----:B-1----:R-:W-:-:S03]  /*0b50*/  LEA R46, P0, R53, R3, 0x1 ;  /* 0x00000003352e7211 */ /* 0x002fc600078008ff */
[----:B------:R-:W-:Y:S01]  /*0b60*/  IMAD R61, R6, 0x2, R75 ;  /* 0x00000002063d7824 */ /* 0x000fe200078e024b */
[----:B------:R-:W-:-:S03]  /*0b70*/  LEA.HI.X.SX32 R47, R53, R0, 0x1, P0 ;  /* 0x00000000352f7211 */ /* 0x000fc600000f0eff */
[C---:B------:R-:W-:Y:S01]  /*0b80*/  IMAD R77, R6.reuse, 0x2, R61 ;  /* 0x00000002064d7824 */ /* 0x040fe200078e023d */
[CC--:B------:R-:W-:Y:S01]  /*0b90*/  LEA R48, P0, R55.reuse, R3.reuse, 0x1 ;  /* 0x0000000337307211 */ /* 0x0c0fe200078008ff */
[----:B------:R-:W5:Y:S02]  /*0ba0*/  LDG.E.U16 R54, desc[UR14][R46.64] ;  /* 0x0000000e2e367981 */ /* 0x000f64000c1e1500 */
[C---:B0-----:R-:W-:Y:S01]  /*0bb0*/  IMAD R57, R6.reuse, 0x2, R77 ;  /* 0x0000000206397824 */ /* 0x041fe200078e024d */
[-C--:B------:R-:W-:Y:S01]  /*0bc0*/  LEA.HI.X.SX32 R49, R55, R0.reuse, 0x1, P0 ;  /* 0x0000000037317211 */ /* 0x080fe200000f0eff */
[----:B------:R0:W5:Y:S01]  /*0bd0*/  LDG.E.U16 R53, desc[UR14][R42.64] ;  /* 0x0000000e2a357981 */ /* 0x000162000c1e1500 */
[-C--:B------:R-:W-:Y:S01]  /*0be0*/  LEA.HI.X.SX32 R41, R67, R0.reuse, 0x1, P1 ;  /* 0x0000000043297211 */ /* 0x080fe200008f0eff */
[C---:B------:R-:W-:Y:S01]  /*0bf0*/  IMAD R67, R6.reuse, 0x2, R57 ;  /* 0x0000000206437824 */ /* 0x040fe200078e0239 */
[CC--:B------:R-:W-:Y:S01]  /*0c00*/  LEA R50, P0, R59.reuse, R3.reuse, 0x1 ;  /* 0x000000033b327211 */ /* 0x0c0fe200078008ff */
[----:B------:R1:W5:Y:S02]  /*0c10*/  LDG.E.U16 R55, desc[UR14][R48.64] ;  /* 0x0000000e30377981 */ /* 0x000364000c1e1500 */
[----:B------:R-:W-:Y:S01]  /*0c20*/  IMAD R63, R6, 0x2, R67 ;  /* 0x00000002063f7824 */ /* 0x000fe200078e0243 */
[----:B------:R-:W-:Y:S01]  /*0c30*/  LEA.HI.X.SX32 R51, R59, R0, 0x1, P0 ;  /* 0x000000003b337211 */ /* 0x000fe200000f0eff */
[----:B------:R1:W5:Y:S01]  /*0c40*/  LDG.E.U16 R58, desc[UR14][R40.64] ;  /* 0x0000000e283a7981 */ /* 0x000362000c1e1500 */
[----:B------:R-:W-:-:S02]  /*0c50*/  LEA R44, P0, R69, R3, 0x1 ;  /* 0x00000003452c7211 */ /* 0x000fc400078008ff */
[----:B0-----:R-:W-:Y:S01]  /*0c60*/  LEA R42, P1, R73, R3, 0x1 ;  /* 0x00000003492a7211 */ /* 0x001fe200078208ff */
[----:B------:R-:W5:Y:S01]  /*0c70*/  LDG.E.U16 R59, desc[UR14][R50.64] ;  /* 0x0000000e323b7981 */ /* 0x000f62000c1e1500 */
[-C--:B------:R-:W-:Y:S02]  /*0c80*/  LEA.HI.X.SX32 R45, R69, R0.reuse, 0x1, P0 ;  /* 0x00000000452d7211 */ /* 0x080fe400000f0eff */
[C---:B------:R-:W-:Y:S02]  /*0c90*/  LEA R69, R6.reuse, R63, 0x1 ;  /* 0x0000003f06457211 */ /* 0x040fe400078e08ff */
[C---:B------:R-:W-:Y:S01]  /*0ca0*/  LEA R46, P0, R71.reuse, R3, 0x1 ;  /* 0x00000003472e7211 */ /* 0x040fe200078008ff */
[----:B------:R0:W5:Y:S02]  /*0cb0*/  LDG.E.U16 R60, desc[UR14][R44.64] ;  /* 0x0000000e2c3c7981 */ /* 0x000164000c1e1500 */
[----:B------:R-:W-:Y:S01]  /*0cc0*/  IMAD R79, R6, 0x2, R69 ;  /* 0x00000002064f7824 */ /* 0x000fe200078e0245 */
[----:B------:R-:W-:-:S03]  /*0cd0*/  LEA.HI.X.SX32 R47, R71, R0, 0x1, P0 ;  /* 0x00000000472f7211 */ /* 0x000fc600000f0eff */
[C---:B------:R-:W-:Y:S01]  /*0ce0*/  IMAD R71, R6.reuse, 0x2, R79 ;  /* 0x0000000206477824 */ /* 0x040fe200078e024f */
[-C--:B-1----:R-:W-:Y:S01]  /*0cf0*/  LEA R48, P0, R65, R3.reuse, 0x1 ;  /* 0x0000000341307211 */ /* 0x082fe200078008ff */
[----:B------:R-:W5:Y:S01]  /*0d00*/  LDG.E.U16 R62, desc[UR14][R46.64] ;  /* 0x0000000e2e3e7981 */ /* 0x000f62000c1e1500 */
[-C--:B------:R-:W-:Y:S01]  /*0d10*/  LEA.HI.X.SX32 R43, R73, R0.reuse, 0x1, P1 ;  /* 0x00000000492b7211 */ /* 0x080fe200008f0eff */
[C---:B------:R-:W-:Y:S01]  /*0d20*/  IMAD R73, R6.reuse, 0x2, R71 ;  /* 0x0000000206497824 */ /* 0x040fe200078e0247 */
[-C--:B------:R-:W-:Y:S02]  /*0d30*/  LEA.HI.X.SX32 R49, R65, R0.reuse, 0x1, P0 ;  /* 0x0000000041317211 */ /* 0x080fe400000f0eff */
[-C--:B------:R-:W-:Y:S01]  /*0d40*/  LEA R40, P0, R75, R3.reuse, 0x1 ;  /* 0x000000034b287211 */ /* 0x080fe200078008ff */
[C---:B------:R-:W-:Y:S01]  /*0d50*/  IMAD R81, R6.reuse, 0x2, R73 ;  /* 0x0000000206517824 */ /* 0x040fe200078e0249 */
[-C--:B0-----:R-:W-:Y:S01]  /*0d60*/  LEA R44, P1, R69, R3.reuse, 0x1 ;  /* 0x00000003452c7211 */ /* 0x081fe200078208ff */
[----:B------:R0:W5:Y:S01]  /*0d70*/  LDG.E.U16 R64, desc[UR14][R42.64] ;  /* 0x0000000e2a407981 */ /* 0x000162000c1e1500 */
[-C--:B------:R-:W-:Y:S01]  /*0d80*/  LEA.HI.X.SX32 R41, R75, R0.reuse, 0x1, P0 ;  /* 0x000000004b297211 */ /* 0x080fe200000f0eff */
[C---:B------:R-:W-:Y:S01]  /*0d90*/  IMAD R75, R6.reuse, 0x2, R81 ;  /* 0x00000002064b7824 */ /* 0x040fe200078e0251 */
[CC--:B------:R-:W-:Y:S01]  /*0da0*/  LEA R50, P0, R77.reuse, R3.reuse, 0x1 ;  /* 0x000000034d327211 */ /* 0x0c0fe200078008ff */
[----:B------:R1:W5:Y:S02]  /*0db0*/  LDG.E.U16 R65, desc[UR14][R48.64] ;  /* 0x0000000e30417981 */ /* 0x000364000c1e1500 */
[C---:B------:R-:W-:Y:S01]  /*0dc0*/  IMAD R83, R6.reuse, 0x2, R75 ;  /* 0x0000000206537824 */ /* 0x040fe200078e024b */
[-C--:B------:R-:W-:Y:S01]  /*0dd0*/  LEA.HI.X.SX32 R51, R77, R0.reuse, 0x1, P0 ;  /* 0x000000004d337211 */ /* 0x080fe200000f0eff */
[----:B------:R1:W5:Y:S02]  /*0de0*/  LDG.E.U16 R66, desc[UR14][R40.64] ;  /* 0x0000000e28427981 */ /* 0x000364000c1e1500 */
[C---:B------:R-:W-:Y:S01]  /*0df0*/  IMAD R77, R6.reuse, 0x2, R83 ;  /* 0x00000002064d7824 */ /* 0x040fe200078e0253 */
[----:B------:R-:W-:Y:S01]  /*0e00*/  LEA.HI.X.SX32 R45, R69, R0, 0x1, P1 ;  /* 0x00000000452d7211 */ /* 0x000fe200008f0eff */
[----:B------:R1:W5:Y:S01]  /*0e10*/  LDG.E.U16 R68, desc[UR14][R50.64] ;  /* 0x0000000e32447981 */ /* 0x000362000c1e1500 */
[----:B0-----:R-:W-:Y:S01]  /*0e20*/  LEA R42, P0, R81, R3, 0x1 ;  /* 0x00000003512a7211 */ /* 0x001fe200078008ff */
[----:B------:R-:W-:-:S02]  /*0e30*/  IMAD R69, R6, 0x2, R77 ;  /* 0x0000000206457824 */ /* 0x000fc400078e024d */
[----:B------:R0:W5:Y:S01]  /*0e40*/  LDG.E.U16 R72, desc[UR14][R44.64] ;  /* 0x0000000e2c487981 */ /* 0x000162000c1e1500 */
[-C--:B------:R-:W-:Y:S02]  /*0e50*/  LEA.HI.X.SX32 R43, R81, R0.reuse, 0x1, P0 ;  /* 0x00000000512b7211 */ /* 0x080fe400000f0eff */
[-C--:B------:R-:W-:Y:S02]  /*0e60*/  LEA R46, P1, R69, R3.reuse, 0x1 ;  /* 0x00000003452e7211 */ /* 0x080fe400078208ff */
[-C--:B-1----:R-:W-:Y:S01]  /*0e70*/  LEA R48, P0, R57, R3.reuse, 0x1 ;  /* 0x0000000339307211 */ /* 0x082fe200078008ff */
[----:B------:R1:W5:Y:S01]  /*0e80*/  LDG.E.U16 R76, desc[UR14][R42.64] ;  /* 0x0000000e2a4c7981 */ /* 0x000362000c1e1500 */
[-C--:B------:R-:W-:Y:S02]  /*0e90*/  LEA.HI.X.SX32 R47, R69, R0.reuse, 0x1, P1 ;  /* 0x00000000452f7211 */ /* 0x080fe400008f0eff */
[----:B------:R-:W-:Y:S02]  /*0ea0*/  LEA.HI.X.SX32 R49, R57, R0, 0x1, P0 ;  /* 0x0000000039317211 */ /* 0x000fe400000f0eff */
[-C--:B------:R-:W-:Y:S01]  /*0eb0*/  LEA R40, P1, R79, R3.reuse, 0x1 ;  /* 0x000000034f287211 */ /* 0x080fe200078208ff */
[----:B------:R1:W5:Y:S01]  /*0ec0*/  LDG.E.U16 R78, desc[UR14][R46.64] ;  /* 0x0000000e2e4e7981 */ /* 0x000362000c1e1500 */
[----:B------:R-:W-:-:S02]  /*0ed0*/  LEA R50, P0, R75, R3, 0x1 ;  /* 0x000000034b327211 */ /* 0x000fc400078008ff */
[C---:B------:R-:W-:Y:S01]  /*0ee0*/  LEA R69, R6.reuse, R69, 0x1 ;  /* 0x0000004506457211 */ /* 0x040fe200078e08ff */
[----:B------:R1:W5:Y:S01]  /*0ef0*/  LDG.E.U16 R70, desc[UR14][R48.64] ;  /* 0x0000000e30467981 */ /* 0x000362000c1e1500 */
[-C--:B------:R-:W-:Y:S02]  /*0f00*/  LEA.HI.X.SX32 R41, R79, R0.reuse, 0x1, P1 ;  /* 0x000000004f297211 */ /* 0x080fe400008f0eff */
[-C--:B------:R-:W-:Y:S02]  /*0f10*/  LEA.HI.X.SX32 R51, R75, R0.reuse, 0x1, P0 ;  /* 0x000000004b337211 */ /* 0x080fe400000f0eff */
[-C--:B0-----:R-:W-:Y:S01]  /*0f20*/  LEA R44, P1, R69, R3.reuse, 0x1 ;  /* 0x00000003452c7211 */ /* 0x081fe200078208ff */
[----:B------:R0:W5:Y:S01]  /*0f30*/  LDG.E.U16 R74, desc[UR14][R40.64] ;  /* 0x0000000e284a7981 */ /* 0x000162000c1e1500 */
[-C--:B-1----:R-:W-:Y:S02]  /*0f40*/  LEA R42, P0, R67, R3.reuse, 0x1 ;  /* 0x00000003432a7211 */ /* 0x082fe400078008ff */
[-C--:B------:R-:W-:Y:S01]  /*0f50*/  LEA.HI.X.SX32 R45, R69, R0.reuse, 0x1, P1 ;  /* 0x00000000452d7211 */ /* 0x080fe200008f0eff */
[----:B------:R-:W-:Y:S01]  /*0f60*/  IMAD R69, R6, 0x2, R69 ;  /* 0x0000000206457824 */ /* 0x000fe200078e0245 */
[----:B------:R-:W-:Y:S01]  /*0f70*/  LEA.HI.X.SX32 R43, R67, R0, 0x1, P0 ;  /* 0x00000000432b7211 */ /* 0x000fe200000f0eff */
[----:B------:R-:W5:Y:S01]  /*0f80*/  LDG.E.U16 R75, desc[UR14][R50.64] ;  /* 0x0000000e324b7981 */ /* 0x000f62000c1e1500 */
[----:B------:R-:W-:-:S02]  /*0f90*/  LEA R46, P1, R71, R3, 0x1 ;  /* 0x00000003472e7211 */ /* 0x000fc400078208ff */
[-C--:B------:R-:W-:Y:S01]  /*0fa0*/  LEA R48, P0, R83, R3.reuse, 0x1 ;  /* 0x0000000353307211 */ /* 0x080fe200078008ff */
[----:B------:R1:W5:Y:S01]  /*0fb0*/  LDG.E.U16 R79, desc[UR14][R44.64] ;  /* 0x0000000e2c4f7981 */ /* 0x000362000c1e1500 */
[-C--:B------:R-:W-:Y:S02]  /*0fc0*/  LEA.HI.X.SX32 R47, R71, R0.reuse, 0x1, P1 ;  /* 0x00000000472f7211 */ /* 0x080fe400008f0eff */
[-C--:B------:R-:W-:Y:S01]  /*0fd0*/  LEA.HI.X.SX32 R49, R83, R0.reuse, 0x1, P0 ;  /* 0x0000000053317211 */ /* 0x080fe200000f0eff */
[----:B------:R1:W5:Y:S01]  /*0fe0*/  LDG.E.U16 R67, desc[UR14][R42.64] ;  /* 0x0000000e2a437981 */ /* 0x000362000c1e1500 */
[-C--:B------:R-:W-:Y:S02]  /*0ff0*/  LEA R56, P1, R69, R3.reuse, 0x1 ;  /* 0x0000000345387211 */ /* 0x080fe400078208ff */
[----:B0-----:R-:W-:Y:S01]  /*1000*/  LEA R40, P0, R61, R3, 0x1 ;  /* 0x000000033d287211 */ /* 0x001fe200078008ff */
[----:B------:R-:W-:Y:S01]  /*1010*/  IMAD R6, R6, 0x2, R69 ;  /* 0x0000000206067824 */ /* 0x000fe200078e0245 */
[-C--:B------:R-:W-:Y:S01]  /*1020*/  LEA.HI.X.SX32 R57, R69, R0.reuse, 0x1, P1 ;  /* 0x0000000045397211 */ /* 0x080fe200008f0eff */
[----:B------:R0:W5:Y:S01]  /*1030*/  LDG.E.U16 R71, desc[UR14][R46.64] ;  /* 0x0000000e2e477981 */ /* 0x000162000c1e1500 */
[----:B------:R-:W-:-:S02]  /*1040*/  LEA.HI.X.SX32 R41, R61, R0, 0x1, P0 ;  /* 0x000000003d297211 */ /* 0x000fc400000f0eff */
[-C--:B-1----:R-:W-:Y:S01]  /*1050*/  LEA R44, P0, R63, R3.reuse, 0x1 ;  /* 0x000000033f2c7211 */ /* 0x082fe200078008ff */
[----:B------:R-:W5:Y:S01]  /*1060*/  LDG.E.U16 R48, desc[UR14][R48.64] ;  /* 0x0000000e30307981 */ /* 0x000f62000c1e1500 */
[-C--:B------:R-:W-:Y:S02]  /*1070*/  LEA R42, P1, R73, R3.reuse, 0x1 ;  /* 0x00000003492a7211 */ /* 0x080fe400078208ff */
[-C--:B------:R-:W-:Y:S01]  /*1080*/  LEA.HI.X.SX32 R45, R63, R0.reuse, 0x1, P0 ;  /* 0x000000003f2d7211 */ /* 0x080fe200000f0eff */
[----:B------:R-:W5:Y:S01]  /*1090*/  LDG.E.U16 R56, desc[UR14][R56.64] ;  /* 0x0000000e38387981 */ /* 0x000f62000c1e1500 */
[----:B------:R-:W-:Y:S02]  /*10a0*/  LEA.HI.X.SX32 R43, R73, R0, 0x1, P1 ;  /* 0x00000000492b7211 */ /* 0x000fe400008f0eff */
[-C--:B0-----:R-:W-:Y:S01]  /*10b0*/  LEA R46, P0, R77, R3.reuse, 0x1 ;  /* 0x000000034d2e7211 */ /* 0x081fe200078008ff */
[----:B------:R-:W5:Y:S01]  /*10c0*/  LDG.E.U16 R40, desc[UR14][R40.64] ;  /* 0x0000000e28287981 */ /* 0x000f62000c1e1500 */
[----:B------:R-:W-:-:S02]  /*10d0*/  LEA R50, P1, R6, R3, 0x1 ;  /* 0x0000000306327211 */ /* 0x000fc400078208ff */
[-C--:B------:R-:W-:Y:S01]  /*10e0*/  LEA.HI.X.SX32 R47, R77, R0.reuse, 0x1, P0 ;  /* 0x000000004d2f7211 */ /* 0x080fe200000f0eff */
[----:B------:R-:W5:Y:S01]  /*10f0*/  LDG.E.U16 R44, desc[UR14][R44.64] ;  /* 0x0000000e2c2c7981 */ /* 0x000f62000c1e1500 */
[----:B------:R-:W-:-:S03]  /*1100*/  LEA.HI.X.SX32 R51, R6, R0, 0x1, P1 ;  /* 0x0000000006337211 */ /* 0x000fc600008f0eff */
[----:B------:R-:W5:Y:S04]  /*1110*/  LDG.E.U16 R42, desc[UR14][R42.64] ;  /* 0x0000000e2a2a7981 */ /* 0x000f68000c1e1500 */
[----:B------:R-:W5:Y:S04]  /*1120*/  LDG.E.U16 R46, desc[UR14][R46.64] ;  /* 0x0000000e2e2e7981 */ /* 0x000f68000c1e1500 */
[----:B------:R-:W5:Y:S01]  /*1130*/  LDG.E.U16 R50, desc[UR14][R50.64] ;  /* 0x0000000e32327981 */ /* 0x000f62000c1e1500 */
[----:B------:R-:W0:Y:S01]  /*1140*/  S2UR UR8, SR_CgaCtaId ;  /* 0x00000000000879c3 */ /* 0x000e220000008800 */
[----:B------:R-:W-:Y:S01]  /*1150*/  UMOV UR4, 0x400 ;  /* 0x0000040000047882 */ /* 0x000fe20000000000 */
[----:B------:R-:W-:-:S02]  /*1160*/  LOP3.LUT R0, R84, 0xff, RZ, 0xc0, !PT ;  /* 0x000000ff54007812 */ /* 0x000fc400078ec0ff */
[----:B------:R-:W-:-:S03]  /*1170*/  SHF.R.S32.HI R3, RZ, 0x8, R84 ;  /* 0x00000008ff037819 */ /* 0x000fc60000011454 */
[----:B------:R-:W-:Y:S01]  /*1180*/  IMAD.SHL.U32 R0, R0, 0x2, RZ ;  /* 0x0000000200007824 */ /* 0x000fe200078e00ff */
[----:B0-----:R-:W-:Y:S01]  /*1190*/  ULEA UR8, UR8, UR4, 0x18 ;  /* 0x0000000408087291 */ /* 0x001fe2000f8ec0ff */
[----:B------:R-:W0:Y:S01]  /*11a0*/  S2UR UR4, SR_CTAID.X ;  /* 0x00000000000479c3 */ /* 0x000e220000002500 */
[----:B------:R-:W-:-:S04]  /*11b0*/  SGXT R3, R3, 0x1 ;  /* 0x000000010303781a */ /* 0x000fc80000000200 */
[----:B------:R-:W-:-:S04]  /*11c0*/  LOP3.LUT R3, R0, 0x210, R3, 0x78, !PT ;  /* 0x0000021000037812 */ /* 0x000fc800078e7803 */
[----:B------:R-:W-:Y:S01]  /*11d0*/  LOP3.LUT R0, R3, 0x20, RZ, 0x3c, !PT ;  /* 0x0000002003007812 */ /* 0x000fe200078e3cff */
[----:B--2---:R1:W-:Y:S04]  /*11e0*/  STS.U16 [R3+UR8], R2 ;  /* 0x0000000203007988 */ /* 0x0043e80008000408 */
[----:B------:R-:W-:Y:S04]  /*11f0*/  STS.U16 [R3+UR8+0x1000], R8 ;  /* 0x0010000803007988 */ /* 0x000fe80008000408 */
[----:B------:R-:W-:Y:S01]  /*1200*/  STS.U16 [R3+UR8+0x2000], R12 ;  /* 0x0020000c03007988 */ /* 0x000fe20008000408 */
[----:B0-----:R-:W-:-:S03]  /*1210*/  USHF.L.U32 UR4, UR4, 0x8, URZ ;  /* 0x0000000804047899 */ /* 0x001fc600080006ff */
[----:B------:R-:W-:Y:S01]  /*1220*/  STS.U16 [R3+UR8+0x3000], R16 ;  /* 0x0030001003007988 */ /* 0x000fe20008000408 */
[----:B------:R-:W-:-:S03]  /*1230*/  UIADD3 UR16, UPT, UPT, UR4, 0x100, URZ ;  /* 0x0000010004107890 */ /* 0x000fc6000fffe0ff */
[----:B---3--:R-:W-:Y:S01]  /*1240*/  STS.U16 [R3+UR8+0x4000], R20 ;  /* 0x0040001403007988 */ /* 0x008fe20008000408 */
[----:B------:R-:W-:Y:S01]  /*1250*/  UISETP.GE.AND UP0, UPT, UR16, 0x1, UPT ;  /* 0x000000011000788c */ /* 0x000fe2000bf06270 */
[----:B-1----:R-:W-:Y:S01]  /*1260*/  IMAD.MOV.U32 R2, RZ, RZ, 0x3f800000 ;  /* 0x3f800000ff027424 */ /* 0x002fe200078e00ff */
[----:B------:R-:W-:Y:S01]  /*1270*/  CS2R R80, SRZ ;  /* 0x0000000000507805 */ /* 0x000fe2000001ff00 */
[----:B------:R-:W-:Y:S01]  /*1280*/  IMAD.MOV.U32 R120, RZ, RZ, -0x800000 ;  /* 0xff800000ff787424 */ /* 0x000fe200078e00ff */
[----:B------:R-:W-:Y:S02]  /*1290*/  CS2R R82, SRZ ;  /* 0x0000000000527805 */ /* 0x000fe4000001ff00 */
[----:B------:R-:W-:Y:S04]  /*12a0*/  STL [R1+0x4], R2 ;  /* 0x0000040201007387 */ /* 0x000fe80000100800 */
[----:B----4-:R-:W-:Y:S04]  /*12b0*/  STS.U16 [R3+UR8+0x5000], R24 ;  /* 0x0050001803007988 */ /* 0x010fe80008000408 */
[----:B-----5:R0:W-:Y:S04]  /*12c0*/  STS.U16 [R3+UR8+0x6000], R28 ;  /* 0x0060001c03007988 */ /* 0x0201e80008000408 */
[----:B------:R-:W-:Y:S04]  /*12d0*/  STS.U16 [R3+UR8+0x7000], R32 ;  /* 0x0070002003007988 */ /* 0x000fe80008000408 */
[----:B------:R-:W-:Y:S01]  /*12e0*/  STS.U16 [R3+UR8+0x8000], R36 ;  /* 0x0080002403007988 */ /* 0x000fe20008000408 */
[----:B0-----:R-:W-:-:S03]  /*12f0*/  IMAD.SHL.U32 R28, R84, 0x2, RZ ;  /* 0x00000002541c7824 */ /* 0x001fc600078e00ff */
[----:B------:R-:W-:Y:S04]  /*1300*/  STS.U16 [R3+UR8+0x9000], R52 ;  /* 0x0090003403007988 */ /* 0x000fe80008000408 */
[----:B------:R-:W-:Y:S04]  /*1310*/  STS.U16 [R3+UR8+0xa000], R58 ;  /* 0x00a0003a03007988 */ /* 0x000fe80008000408 */
[----:B------:R-:W-:Y:S04]  /*1320*/  STS.U16 [R3+UR8+0xb000], R64 ;  /* 0x00b0004003007988 */ /* 0x000fe80008000408 */
[----:B------:R-:W-:Y:S04]  /*1330*/  STS.U16 [R3+UR8+0xc000], R68 ;  /* 0x00c0004403007988 */ /* 0x000fe80008000408 */
[----:B------:R-:W-:Y:S04]  /*1340*/  STS.U16 [R3+UR8+0xd000], R72 ;  /* 0x00d0004803007988 */ /* 0x000fe80008000408 */
[----:B------:R-:W-:Y:S04]  /*1350*/  STS.U16 [R3+UR8+0xe000], R76 ;  /* 0x00e0004c03007988 */ /* 0x000fe80008000408 */
[----:B------:R-:W-:Y:S04]  /*1360*/  STS.U16 [R3+UR8+0xf000], R78 ;  /* 0x00f0004e03007988 */ /* 0x000fe80008000408 */
[----:B------:R0:W-:Y:S04]  /*1370*/  STS.U16 [R0+UR8+0x1400], R9 ;  /* 0x0014000900007988 */ /* 0x0001e80008000408 */
[----:B------:R-:W-:Y:S04]  /*1380*/  STS.U16 [R0+UR8+0x400], R4 ;  /* 0x0004000400007988 */ /* 0x000fe80008000408 */
[----:B------:R-:W-:Y:S01]  /*1390*/  STS.U16 [R0+UR8+0x2400], R13 ;  /* 0x0024000d00007988 */ /* 0x000fe20008000408 */
[----:B0-----:R-:W-:-:S03]  /*13a0*/  LOP3.LUT R9, R3, 0x40, RZ, 0x3c, !PT ;  /* 0x0000004003097812 */ /* 0x001fc600078e3cff */
[----:B------:R-:W-:Y:S04]  /*13b0*/  STS.U16 [R0+UR8+0x3400], R17 ;  /* 0x0034001100007988 */ /* 0x000fe80008000408 */
        /* <DEDUP_REMOVED lines=12> */
[----:B------:R1:W-:Y:S01]  /*1480*/  STS.U16 [R9+UR8+0x800], R5 ;  /* 0x0008000509007988 */ /* 0x0003e20008000408 */
        /* <DEDUP_REMOVED lines=31> */
[----:B------:R2:W-:Y:S01]  /*1680*/  STS.U16 [R0+UR8+0xfc00], R50 ;  /* 0x00fc003200007988 */ /* 0x0005e20008000408 */
[----:B------:R-:W-:Y:S01]  /*1690*/  IMAD.MOV.U32 R3, RZ, RZ, -0x800000 ;  /* 0xff800000ff037424 */ /* 0x000fe200078e00ff */
[----:B-1----:R-:W-:-:S02]  /*16a0*/  CS2R R4, SRZ ;  /* 0x0000000000047805 */ /* 0x002fc4000001ff00 */
[----:B0-----:R-:W-:Y:S02]  /*16b0*/  CS2R R6, SRZ ;  /* 0x0000000000067805 */ /* 0x001fe4000001ff00 */
[----:B------:R-:W-:Y:S01]  /*16c0*/  CS2R R8, SRZ ;  /* 0x0000000000087805 */ /* 0x000fe2000001ff00 */
[----:B--2---:R-:W-:Y:S01]  /*16d0*/  IMAD.MOV.U32 R0, RZ, RZ, 0x3f800000 ;  /* 0x3f800000ff007424 */ /* 0x004fe200078e00ff */
[----:B------:R-:W-:Y:S02]  /*16e0*/  CS2R R10, SRZ ;  /* 0x00000000000a7805 */ /* 0x000fe4000001ff00 */
[----:B------:R-:W-:Y:S02]  /*16f0*/  CS2R R12, SRZ ;  /* 0x00000000000c7805 */ /* 0x000fe4000001ff00 */
[----:B------:R-:W-:Y:S02]  /*1700*/  CS2R R14, SRZ ;  /* 0x00000000000e7805 */ /* 0x000fe4000001ff00 */
[----:B------:R-:W-:Y:S01]  /*1710*/  CS2R R16, SRZ ;  /* 0x0000000000107805 */ /* 0x000fe2000001ff00 */
[----:B------:R0:W-:Y:S01]  /*1720*/  STL [R1], R0 ;  /* 0x0000000001007387 */ /* 0x0001e20000100800 */
[----:B------:R-:W-:-:S02]  /*1730*/  CS2R R18, SRZ ;  /* 0x0000000000127805 */ /* 0x000fc4000001ff00 */
[----:B------:R-:W-:Y:S02]  /*1740*/  CS2R R20, SRZ ;  /* 0x0000000000147805 */ /* 0x000fe4000001ff00 */
[----:B------:R-:W-:Y:S02]  /*1750*/  CS2R R22, SRZ ;  /* 0x0000000000167805 */ /* 0x000fe4000001ff00 */
[----:B------:R-:W-:Y:S02]  /*1760*/  CS2R R76, SRZ ;  /* 0x00000000004c7805 */ /* 0x000fe4000001ff00 */
[----:B------:R-:W-:Y:S02]  /*1770*/  CS2R R78, SRZ ;  /* 0x00000000004e7805 */ /* 0x000fe4000001ff00 */
[----:B------:R-:W-:Y:S02]  /*1780*/  CS2R R72, SRZ ;  /* 0x0000000000487805 */ /* 0x000fe4000001ff00 */
        /* <DEDUP_REMOVED lines=17> */
[C---:B0-----:R-:W-:Y:S02]  /*18a0*/  LOP3.LUT R0, R84.reuse, 0x1ff, RZ, 0xc0, !PT ;  /* 0x000001ff54007812 */ /* 0x041fe400078ec0ff */
[----:B------:R-:W-:-:S02]  /*18b0*/  LOP3.LUT R31, R84, 0x7, RZ, 0xc0, !PT ;  /* 0x00000007541f7812 */ /* 0x000fc400078ec0ff */
[----:B------:R-:W-:Y:S01]  /*18c0*/  SHF.L.U32 R29, R84, 0x3, RZ ;  /* 0x00000003541d7819 */ /* 0x000fe200000006ff */
[----:B------:R-:W-:Y:S06]  /*18d0*/  BRA.U !UP0, `(.L_x_0) ;  /* 0x0000002908247547 */ /* 0x000fec000b800000 */
[----:B------:R-:W0:Y:S01]  /*18e0*/  LDCU.64 UR12, c[0x0][0x3d0] ;  /* 0x00007a00ff0c77ac */ /* 0x000e220008000a00 */
[----:B------:R-:W-:Y:S01]  /*18f0*/  LOP3.LUT R2, R84, 0x1e0, RZ, 0xc0, !PT ;  /* 0x000001e054027812 */ /* 0x000fe200078ec0ff */
[----:B------:R-:W-:Y:S01]  /*1900*/  IMAD.SHL.U32 R4, R0, 0x2, RZ ;  /* 0x0000000200047824 */ /* 0x000fe200078e00ff */
[----:B------:R-:W-:Y:S01]  /*1910*/  SHF.R.U32.HI R3, RZ, 0x2, R84 ;  /* 0x00000002ff037819 */ /* 0x000fe20000011654 */
[----:B------:R-:W1:Y:S01]  /*1920*/  LDCU.64 UR10, c[0x0][0x3c0] ;  /* 0x00007800ff0a77ac */ /* 0x000e620008000a00 */
[----:B------:R-:W-:Y:S01]  /*1930*/  SHF.R.U32.HI R2, RZ, 0x1, R2 ;  /* 0x00000001ff027819 */ /* 0x000fe20000011602 */
[----:B------:R-:W-:Y:S01]  /*1940*/  IMAD R6, R31, 0x210, RZ ;  /* 0x000002101f067824 */ /* 0x000fe200078e02ff */
[----:B------:R-:W-:Y:S01]  /*1950*/  SGXT.U32 R3, R3, 0x3 ;  /* 0x000000030303781a */ /* 0x000fe20000000000 */
[----:B------:R-:W2:Y:S01]  /*1960*/  LDCU UR5, c[0x0][0x3c8] ;  /* 0x00007900ff0577ac */ /* 0x000ea20008000800 */
[----:B------:R-:W-:Y:S01]  /*1970*/  LOP3.LUT R5, R28, 0x10, RZ, 0xc0, !PT ;  /* 0x000000101c057812 */ /* 0x000fe200078ec0ff */
[----:B------:R-:W3:Y:S01]  /*1980*/  LDC R20, c[0x0][0x3d8] ;  /* 0x0000f600ff147b82 */ /* 0x000ee20000000800 */
[----:B------:R-:W-:Y:S01]  /*1990*/  LOP3.LUT R0, R84, 0x180, RZ, 0xc0, !PT ;  /* 0x0000018054007812 */ /* 0x000fe200078ec0ff */
[----:B------:R-:W4:Y:S01]  /*19a0*/  LDCU.64 UR20, c[0x0][0x390] ;  /* 0x00007200ff1477ac */ /* 0x000f220008000a00 */
[----:B------:R-:W-:Y:S01]  /*19b0*/  LOP3.LUT R2, R2, UR4, R3, 0xfe, !PT ;  /* 0x0000000402027c12 */ /* 0x000fe2000f8efe03 */
[----:B------:R-:W-:Y:S01]  /*19c0*/  IMAD R7, R31, 0x110, RZ ;  /* 0x000001101f077824 */ /* 0x000fe200078e02ff */
[----:B------:R-:W-:Y:S01]  /*19d0*/  LOP3.LUT R5, R5, 0x1e0, R84, 0xf8, !PT ;  /* 0x000001e005057812 */ /* 0x000fe200078ef854 */
[----:B------:R-:W5:Y:S01]  /*19e0*/  LDCU.64 UR18, c[0x0][0x388] ;  /* 0x00007100ff1277ac */ /* 0x000f620008000a00 */
[----:B------:R-:W-:Y:S01]  /*19f0*/  SHF.R.U32.HI R3, RZ, 0x3, R0 ;  /* 0x00000003ff037819 */ /* 0x000fe20000011600 */
[----:B------:R-:W-:Y:S01]  /*1a00*/  IMAD.MOV.U32 R108, RZ, RZ, -0x800000 ;  /* 0xff800000ff6c7424 */ /* 0x000fe200078e00ff */
[----:B------:R-:W-:Y:S01]  /*1a10*/  LOP3.LUT R8, R6, R5, RZ, 0x3c, !PT ;  /* 0x0000000506087212 */ /* 0x000fe200078e3cff */
[----:B------:R-:W-:Y:S01]  /*1a20*/  IMAD.SHL.U32 R6, R84, 0x100, RZ ;  /* 0x0000010054067824 */ /* 0x000fe200078e00ff */
[----:B------:R-:W-:Y:S01]  /*1a30*/  LOP3.LUT R30, R4, R3, RZ, 0x3c, !PT ;  /* 0x00000003041e7212 */ /* 0x000fe200078e3cff */
[----:B0-----:R-:W-:Y:S01]  /*1a40*/  UIMAD UR6, UR9, UR12, URZ ;  /* 0x0000000c090672a4 */ /* 0x001fe2000f8e02ff */
[----:B------:R-:W-:Y:S01]  /*1a50*/  SHF.R.U32.HI R121, RZ, 0x2, R84 ;  /* 0x00000002ff797819 */ /* 0x000fe20000011654 */
[----:B-1----:R-:W-:Y:S01]  /*1a60*/  UIMAD UR4, UR9, UR10, URZ ;  /* 0x0000000a090472a4 */ /* 0x002fe2000f8e02ff */
[C---:B------:R-:W-:Y:S01]  /*1a70*/  LOP3.LUT R3, R84.reuse, 0x7f, RZ, 0xc0, !PT ;  /* 0x0000007f54037812 */ /* 0x040fe200078ec0ff */
[----:B------:R-:W-:Y:S01]  /*1a80*/  USHF.L.U32 UR7, UR6, 0x1, URZ ;  /* 0x0000000106077899 */ /* 0x000fe200080006ff */
[----:B------:R-:W-:Y:S01]  /*1a90*/  LOP3.LUT R5, R84, 0x1f, RZ, 0xc0, !PT ;  /* 0x0000001f54057812 */ /* 0x000fe200078ec0ff */
[----:B------:R-:W-:Y:S01]  /*1aa0*/  IMAD.U32 R15, RZ, RZ, UR11 ;  /* 0x0000000bff0f7e24 */ /* 0x000fe2000f8e00ff */
[----:B------:R-:W-:Y:S01]  /*1ab0*/  LOP3.LUT R121, R4, 0x30, R121, 0x78, !PT ;  /* 0x0000003004797812 */ /* 0x000fe200078e7879 */
[----:B--2---:R-:W-:Y:S01]  /*1ac0*/  IMAD R4, R3, UR5, RZ ;  /* 0x0000000503047c24 */ /* 0x004fe2000f8e02ff */
[----:B------:R-:W-:Y:S01]  /*1ad0*/  LOP3.LUT R125, R6, 0x1000, RZ, 0xc0, !PT ;  /* 0x00001000067d7812 */ /* 0x000fe200078ec0ff */
[----:B------:R-:W-:Y:S01]  /*1ae0*/  IMAD R6, R5, UR13, RZ ;  /* 0x0000000d05067c24 */ /* 0x000fe2000f8e02ff */
[----:B------:R-:W-:Y:S01]  /*1af0*/  USHF.L.U32 UR5, UR4, 0x1, URZ ;  /* 0x0000000104057899 */ /* 0x000fe200080006ff */
[----:B------:R-:W-:Y:S01]  /*1b00*/  LOP3.LUT R122, R7, 0x30, R28, 0x78, !PT ;  /* 0x00000030077a7812 */ /* 0x000fe200078e781c */
[----:B------:R-:W-:Y:S01]  /*1b10*/  IMAD.SHL.U32 R3, R4, 0x2, RZ ;  /* 0x0000000204037824 */ /* 0x000fe200078e00ff */
[----:B------:R-:W-:Y:S01]  /*1b20*/  IADD3 R125, PT, PT, R8, UR8, R125 ;  /* 0x00000008087d7c10 */ /* 0x000fe2000fffe07d */
[----:B------:R-:W-:Y:S01]  /*1b30*/  IMAD.SHL.U32 R5, R6, 0x2, RZ ;  /* 0x0000000206057824 */ /* 0x000fe200078e00ff */
[----:B------:R-:W-:Y:S01]  /*1b40*/  SHF.R.U32.HI R7, RZ, 0x7, R84 ;  /* 0x00000007ff077819 */ /* 0x000fe20000011654 */
[----:B------:R-:W-:Y:S01]  /*1b50*/  IMAD.U32 R8, RZ, RZ, UR7 ;  /* 0x00000007ff087e24 */ /* 0x000fe2000f8e00ff */
[----:B------:R-:W-:Y:S01]  /*1b60*/  UIMAD.WIDE UR6, UR6, 0x2, URZ ;  /* 0x00000002060678a5 */ /* 0x000fe2000f8e02ff */
[----:B------:R-:W-:Y:S01]  /*1b70*/  IMAD.U32 R16, RZ, RZ, UR5 ;  /* 0x00000005ff107e24 */ /* 0x000fe2000f8e00ff */
[----:B------:R-:W-:Y:S01]  /*1b80*/  UIMAD.WIDE UR4, UR4, 0x2, URZ ;  /* 0x00000002040478a5 */ /* 0x000fe2000f8e02ff */
[----:B------:R-:W-:Y:S01]  /*1b90*/  IMAD.HI R4, R4, 0x2, RZ ;  /* 0x0000000204047827 */ /* 0x000fe200078e02ff */
[----:B----4-:R-:W-:-:S02]  /*1ba0*/  IADD3 R13, P2, P3, R5, UR20, R8 ;  /* 0x00000014050d7c10 */ /* 0x010fc4000fb5e008 */
[----:B------:R-:W-:Y:S02]  /*1bb0*/  CS2R R80, SRZ ;  /* 0x0000000000507805 */ /* 0x000fe4000001ff00 */
[----:B------:R-:W-:Y:S01]  /*1bc0*/  SGXT.U32 R5, R7, 0x2 ;  /* 0x000000020705781a */ /* 0x000fe20000000000 */
[----:B------:R-:W-:Y:S01]  /*1bd0*/  IMAD.U32 R8, RZ, RZ, UR11 ;  /* 0x0000000bff087e24 */ /* 0x000fe2000f8e00ff */
[----:B-----5:R-:W-:Y:S01]  /*1be0*/  IADD3 R16, P0, P1, R3, UR18, R16 ;  /* 0x0000001203107c10 */ /* 0x020fe2000f91e010 */
[----:B------:R-:W-:Y:S01]  /*1bf0*/  IMAD.HI R6, R6, 0x2, RZ ;  /* 0x0000000206067827 */ /* 0x000fe200078e02ff */
[----:B------:R-:W-:Y:S02]  /*1c00*/  SHF.R.U32.HI R3, RZ, 0x5, R84 ;  /* 0x00000005ff037819 */ /* 0x000fe40000011654 */
[----:B------:R-:W-:Y:S02]  /*1c10*/  CS2R R82, SRZ ;  /* 0x0000000000527805 */ /* 0x000fe4000001ff00 */
[----:B------:R-:W-:Y:S01]  /*1c20*/  MOV R7, UR5 ;  /* 0x0000000500077c02 */ /* 0x000fe20008000f00 */
[----:B------:R-:W-:Y:S01]  /*1c30*/  IMAD R5, R5, UR11, RZ ;  /* 0x0000000b05057c24 */ /* 0x000fe2000f8e02ff */
[----:B------:R-:W-:Y:S01]  /*1c40*/  SGXT.U32 R3, R3, 0x4 ;  /* 0x000000040303781a */ /* 0x000fe20000000000 */
[----:B------:R-:W-:Y:S01]  /*1c50*/  IMAD.U32 R9, RZ, RZ, UR7 ;  /* 0x00000007ff097e24 */ /* 0x000fe2000f8e00ff */
[----:B------:R-:W-:Y:S01]  /*1c60*/  IADD3.X R18, PT, PT, R4, UR19, R7, P0, P1 ;  /* 0x0000001304127c10 */ /* 0x000fe200087e2407 */
[----:B------:R-:W-:Y:S01]  /*1c70*/  IMAD.U32 R7, RZ, RZ, UR11 ;  /* 0x0000000bff077e24 */ /* 0x000fe2000f8e00ff */
[----:B------:R-:W-:Y:S01]  /*1c80*/  LOP3.LUT R29, R29, 0x30, RZ, 0xc0, !PT ;  /* 0x000000301d1d7812 */ /* 0x000fe200078ec0ff */
[----:B------:R-:W-:Y:S01]  /*1c90*/  IMAD R4, R8, 0x4, R5 ;  /* 0x0000000408047824 */ /* 0x000fe200078e0205 */
[----:B------:R-:W-:Y:S01]  /*1ca0*/  IADD3.X R14, PT, PT, R6, UR21, R9, P2, P3 ;  /* 0x00000015060e7c10 */ /* 0x000fe200097e6409 */
[----:B---3--:R-:W-:Y:S01]  /*1cb0*/  IMAD R9, R3, R20, RZ ;  /* 0x0000001403097224 */ /* 0x008fe200078e02ff */
[----:B------:R-:W-:Y:S01]  /*1cc0*/  LEA R24, P0, R5, R16, 0x1 ;  /* 0x0000001005187211 */ /* 0x000fe200078008ff */
[----:B------:R-:W-:Y:S01]  /*1cd0*/  IMAD.U32 R6, RZ, RZ, UR11 ;  /* 0x0000000bff067e24 */ /* 0x000fe2000f8e00ff */
[----:B------:R-:W-:Y:S01]  /*1ce0*/  MOV R22, UR11 ;  /* 0x0000000b00167c02 */ /* 0x000fe20008000f00 */
[----:B------:R-:W-:Y:S01]  /*1cf0*/  IMAD R3, R7, 0x4, R4 ;  /* 0x0000000407037824 */ /* 0x000fe200078e0204 */
[----:B------:R-:W-:Y:S01]  /*1d00*/  LEA.HI.X.SX32 R25, R5, R18, 0x1, P0 ;  /* 0x0000001205197211 */ /* 0x000fe200000f0eff */
[----:B------:R-:W-:Y:S01]  /*1d10*/  IMAD R29, R31, 0x40, R29 ;  /* 0x000000401f1d7824 */ /* 0x000fe200078e021d */
[----:B------:R-:W-:Y:S01]  /*1d20*/  CS2R R76, SRZ ;  /* 0x00000000004c7805 */ /* 0x000fe2000001ff00 */
[----:B------:R-:W-:Y:S01]  /*1d30*/  IMAD R6, R6, 0x4, R3 ;  /* 0x0000000406067824 */ /* 0x000fe200078e0203 */
[-C--:B------:R-:W-:Y:S01]  /*1d40*/  LEA R26, P2, R3, R16.reuse, 0x1 ;  /* 0x00000010031a7211 */ /* 0x080fe200078408ff */
[----:B------:R0:W-:Y:S01]  /*1d50*/  STL.64 [R1+0x80], R24 ;  /* 0x0000801801007387 */ /* 0x0001e20000100a00 */
[----:B------:R-:W-:Y:S01]  /*1d60*/  LOP3.LUT R0, R29, 0x30, R28, 0x78, !PT ;  /* 0x000000301d007812 */ /* 0x000fe200078e781c */
[----:B------:R-:W-:Y:S01]  /*1d70*/  IMAD R7, R7, 0x4, R6 ;  /* 0x0000000407077824 */ /* 0x000fe200078e0206 */
[----:B------:R-:W-:Y:S01]  /*1d80*/  LEA R28, P1, R4, R16, 0x1 ;  /* 0x00000010041c7211 */ /* 0x000fe200078208ff */
[----:B------:R-:W-:Y:S01]  /*1d90*/  IMAD R10, R20, 0x10, R9 ;  /* 0x00000010140a7824 */ /* 0x000fe200078e0209 */
[-C--:B------:R-:W-:Y:S01]  /*1da0*/  LEA.HI.X.SX32 R27, R3, R18.reuse, 0x1, P2 ;  /* 0x00000012031b7211 */ /* 0x080fe200010f0eff */
[----:B------:R-:W-:Y:S01]  /*1db0*/  IMAD R8, R8, 0x4, R7 ;  /* 0x0000000408087824 */ /* 0x000fe200078e0207 */
[----:B------:R-:W-:Y:S01]  /*1dc0*/  LEA.HI.X.SX32 R29, R4, R18, 0x1, P1 ;  /* 0x00000012041d7211 */ /* 0x000fe200008f0eff */
[----:B------:R-:W-:Y:S01]  /*1dd0*/  IMAD R11, R20, 0x10, R10 ;  /* 0x00000010140b7824 */ /* 0x000fe200078e020a */
[----:B------:R-:W-:Y:S01]  /*1de0*/  CS2R R78, SRZ ;  /* 0x00000000004e7805 */ /* 0x000fe2000001ff00 */
[----:B------:R-:W-:Y:S01]  /*1df0*/  IMAD R5, R15, 0x4, R8 ;  /* 0x000000040f057824 */ /* 0x000fe200078e0208 */
[----:B------:R-:W-:-:S02]  /*1e00*/  CS2R R72, SRZ ;  /* 0x0000000000487805 */ /* 0x000fc4000001ff00 */
[----:B0-----:R-:W-:Y:S01]  /*1e10*/  LEA R24, P0, R6, R16, 0x1 ;  /* 0x0000001006187211 */ /* 0x001fe200078008ff */
[----:B------:R0:W-:Y:S01]  /*1e20*/  STL.64 [R1+0x78], R28 ;  /* 0x0000781c01007387 */ /* 0x0001e20000100a00 */
[----:B------:R-:W-:Y:S01]  /*1e30*/  IMAD R3, R22, 0x4, R5 ;  /* 0x0000000416037824 */ /* 0x000fe200078e0205 */
[----:B------:R-:W-:Y:S02]  /*1e40*/  CS2R R74, SRZ ;  /* 0x00000000004a7805 */ /* 0x000fe4000001ff00 */
[----:B------:R-:W-:Y:S01]  /*1e50*/  LEA.HI.X.SX32 R25, R6, R18, 0x1, P0 ;  /* 0x0000001206197211 */ /* 0x000fe200000f0eff */
[----:B------:R1:W-:Y:S01]  /*1e60*/  STL.64 [R1+0x70], R26 ;  /* 0x0000701a01007387 */ /* 0x0003e20000100a00 */
[C---:B------:R-:W-:Y:S01]  /*1e70*/  LEA R32, P0, R7.reuse, R16, 0x1 ;  /* 0x0000001007207211 */ /* 0x040fe200078008ff */
[----:B------:R-:W-:Y:S01]  /*1e80*/  IMAD R12, R20, 0x10, R11 ;  /* 0x00000010140c7824 */ /* 0x000fe200078e020b */
[----:B------:R-:W-:Y:S01]  /*1e90*/  CS2R R68, SRZ ;  /* 0x0000000000447805 */ /* 0x000fe2000001ff00 */
[----:B------:R2:W-:Y:S01]  /*1ea0*/  STL.64 [R1+0x68], R24 ;  /* 0x0000681801007387 */ /* 0x0005e20000100a00 */
[----:B------:R-:W-:Y:S01]  /*1eb0*/  LEA.HI.X.SX32 R33, R7, R18, 0x1, P0 ;  /* 0x0000001207217211 */ /* 0x000fe200000f0eff */
[----:B------:R-:W-:Y:S01]  /*1ec0*/  IMAD.MOV.U32 R109, RZ, RZ, -0x800000 ;  /* 0xff800000ff6d7424 */ /* 0x000fe200078e00ff */
[----:B------:R-:W-:-:S02]  /*1ed0*/  LEA R6, P0, R9, R13, 0x1 ;  /* 0x0000000d09067211 */ /* 0x000fc400078008ff */
[----:B------:R-:W-:Y:S02]  /*1ee0*/  CS2R R70, SRZ ;  /* 0x0000000000467805 */ /* 0x000fe4000001ff00 */
[----:B0-----:R-:W-:Y:S01]  /*1ef0*/  LEA R28, P1, R8, R16, 0x1 ;  /* 0x00000010081c7211 */ /* 0x001fe200078208ff */
[----:B------:R-:W-:Y:S01]  /*1f00*/  STL.64 [R1+0x60], R32 ;  /* 0x0000602001007387 */ /* 0x000fe20000100a00 */
[----:B------:R-:W-:Y:S02]  /*1f10*/  LEA.HI.X.SX32 R7, R9, R14, 0x1, P0 ;  /* 0x0000000e09077211 */ /* 0x000fe400000f0eff */
[----:B------:R-:W-:Y:S02]  /*1f20*/  CS2R R64, SRZ ;  /* 0x0000000000407805 */ /* 0x000fe4000001ff00 */
[----:B-1----:R-:W-:Y:S02]  /*1f30*/  LEA R26, P2, R5, R16, 0x1 ;  /* 0x00000010051a7211 */ /* 0x002fe400078408ff */
[----:B------:R-:W-:-:S02]  /*1f40*/  CS2R R66, SRZ ;  /* 0x0000000000427805 */ /* 0x000fc4000001ff00 */
[----:B------:R-:W-:Y:S02]  /*1f50*/  LEA.HI.X.SX32 R29, R8, R18, 0x1, P1 ;  /* 0x00000012081d7211 */ /* 0x000fe400008f0eff */
[----:B------:R-:W-:Y:S02]  /*1f60*/  CS2R R60, SRZ ;  /* 0x00000000003c7805 */ /* 0x000fe4000001ff00 */
[----:B--2---:R-:W-:Y:S02]  /*1f70*/  LEA R24, P3, R3, R16, 0x1 ;  /* 0x0000001003187211 */ /* 0x004fe400078608ff */
[----:B------:R-:W-:Y:S02]  /*1f80*/  CS2R R62, SRZ ;  /* 0x00000000003e7805 */ /* 0x000fe4000001ff00 */
[-C--:B------:R-:W-:Y:S01]  /*1f90*/  LEA.HI.X.SX32 R27, R5, R18.reuse, 0x1, P2 ;  /* 0x00000012051b7211 */ /* 0x080fe200010f0eff */
[----:B------:R-:W-:Y:S01]  /*1fa0*/  STL.64 [R1+0x58], R28 ;  /* 0x0000581c01007387 */ /* 0x000fe20000100a00 */
[----:B------:R-:W-:Y:S01]  /*1fb0*/  LEA.HI.X.SX32 R25, R3, R18, 0x1, P3 ;  /* 0x0000001203197211 */ /* 0x000fe200018f0eff */
[----:B------:R-:W-:Y:S01]  /*1fc0*/  IMAD R3, R20, 0x10, R12 ;  /* 0x0000001014037824 */ /* 0x000fe200078e020c */
[-C--:B------:R-:W-:Y:S01]  /*1fd0*/  LEA R22, P1, R10, R13.reuse, 0x1 ;  /* 0x0000000d0a167211 */ /* 0x080fe200078208ff */
[----:B------:R-:W-:Y:S01]  /*1fe0*/  STL.64 [R1+0x50], R26 ;  /* 0x0000501a01007387 */ /* 0x000fe20000100a00 */
[C---:B------:R-:W-:Y:S01]  /*1ff0*/  LEA R16, P2, R11.reuse, R13, 0x1 ;  /* 0x0000000d0b107211 */ /* 0x040fe200078408ff */
[----:B------:R-:W-:Y:S01]  /*2000*/  IMAD R4, R20, 0x10, R3 ;  /* 0x0000001014047824 */ /* 0x000fe200078e0203 */
[-C--:B------:R-:W-:Y:S01]  /*2010*/  LEA.HI.X.SX32 R23, R10, R14.reuse, 0x1, P1 ;  /* 0x0000000e0a177211 */ /* 0x080fe200008f0eff */
[----:B------:R0:W-:Y:S01]  /*2020*/  STL.64 [R1+0x48], R24 ;  /* 0x0000481801007387 */ /* 0x0001e20000100a00 */
[----:B------:R-:W-:-:S02]  /*2030*/  LEA.HI.X.SX32 R17, R11, R14, 0x1, P2 ;  /* 0x0000000e0b117211 */ /* 0x000fc400010f0eff */
[----:B------:R-:W-:Y:S02]  /*2040*/  CS2R R56, SRZ ;  /* 0x0000000000387805 */ /* 0x000fe4000001ff00 */
[----:B------:R-:W-:Y:S01]  /*2050*/  LEA R5, R20, R4, 0x4 ;  /* 0x0000000414057211 */ /* 0x000fe200078e20ff */
[----:B------:R1:W-:Y:S01]  /*2060*/  STL.64 [R1+0x40], R6 ;  /* 0x0000400601007387 */ /* 0x0003e20000100a00 */
[----:B------:R-:W-:Y:S02]  /*2070*/  CS2R R58, SRZ ;  /* 0x00000000003a7805 */ /* 0x000fe4000001ff00 */
[----:B------:R-:W-:Y:S02]  /*2080*/  CS2R R52, SRZ ;  /* 0x0000000000347805 */ /* 0x000fe4000001ff00 */
[----:B------:R-:W-:Y:S02]  /*2090*/  LEA R10, P2, R5, R13, 0x1 ;  /* 0x0000000d050a7211 */ /* 0x000fe400078408ff */
[----:B------:R-:W-:-:S02]  /*20a0*/  CS2R R54, SRZ ;  /* 0x0000000000367805 */ /* 0x000fc4000001ff00 */
[----:B------:R-:W-:Y:S02]  /*20b0*/  CS2R R48, SRZ ;  /* 0x0000000000307805 */ /* 0x000fe4000001ff00 */
[----:B------:R-:W-:Y:S02]  /*20c0*/  CS2R R50, SRZ ;  /* 0x0000000000327805 */ /* 0x000fe4000001ff00 */
[----:B------:R-:W-:Y:S02]  /*20d0*/  LEA.HI.X.SX32 R11, R5, R14, 0x1, P2 ;  /* 0x0000000e050b7211 */ /* 0x000fe400010f0eff */
[----:B------:R-:W-:Y:S02]  /*20e0*/  CS2R R44, SRZ ;  /* 0x00000000002c7805 */ /* 0x000fe4000001ff00 */
[----:B------:R-:W-:Y:S02]  /*20f0*/  CS2R R46, SRZ ;  /* 0x00000000002e7805 */ /* 0x000fe4000001ff00 */
[----:B0-----:R-:W-:-:S02]  /*2100*/  CS2R R24, SRZ ;  /* 0x0000000000187805 */ /* 0x001fc4000001ff00 */
[----:B------:R-:W-:Y:S02]  /*2110*/  CS2R R26, SRZ ;  /* 0x00000000001a7805 */ /* 0x000fe4000001ff00 */
[-C--:B-1----:R-:W-:Y:S01]  /*2120*/  LEA R6, P0, R12, R13.reuse, 0x1 ;  /* 0x0000000d0c067211 */ /* 0x082fe200078008ff */
[----:B------:R-:W-:Y:S01]  /*2130*/  UMOV UR6, URZ ;  /* 0x000000ff00067c82 */ /* 0x000fe20008000000 */
[----:B------:R-:W-:Y:S01]  /*2140*/  LOP3.LUT R122, R122, 0x40, RZ, 0x3c, !PT ;  /* 0x000000407a7a7812 */ /* 0x000fe200078e3cff */
[----:B------:R-:W-:Y:S01]  /*2150*/  UMOV UR7, URZ ;  /* 0x000000ff00077c82 */ /* 0x000fe20008000000 */
[----:B------:R-:W-:Y:S01]  /*2160*/  LEA.HI.X.SX32 R7, R12, R14, 0x1, P0 ;  /* 0x0000000e0c077211 */ /* 0x000fe200000f0eff */
[----:B------:R-:W0:Y:S01]  /*2170*/  LDCU UR10, c[0x0][0x3a8] ;  /* 0x00007500ff0a77ac */ /* 0x000e220008000800 */
[----:B------:R-:W-:-:S03]  /*2180*/  LEA R18, P0, R3, R13, 0x1 ;  /* 0x0000000d03127211 */ /* 0x000fc600078008ff */
[----:B------:R1:W-:Y:S01]  /*2190*/  STL.64 [R1+0x28], R6 ;  /* 0x0000280601007387 */ /* 0x0003e20000100a00 */
[----:B------:R-:W-:Y:S01]  /*21a0*/  LEA.HI.X.SX32 R19, R3, R14, 0x1, P0 ;  /* 0x0000000e03137211 */ /* 0x000fe200000f0eff */
[----:B------:R-:W-:Y:S01]  /*21b0*/  IMAD.MOV.U32 R3, RZ, RZ, 0x3f800000 ;  /* 0x3f800000ff037424 */ /* 0x000fe200078e00ff */
[----:B------:R-:W-:Y:S01]  /*21c0*/  UMOV UR4, URZ ;  /* 0x000000ff00047c82 */ /* 0x000fe20008000000 */
[----:B------:R2:W-:Y:S01]  /*21d0*/  STL.64 [R1+0x38], R22 ;  /* 0x0000381601007387 */ /* 0x0005e20000100a00 */
[----:B------:R-:W-:-:S03]  /*21e0*/  UMOV UR5, URZ ;  /* 0x000000ff00057c82 */ /* 0x000fc60008000000 */
[----:B------:R3:W-:Y:S01]  /*21f0*/  STL.64 [R1+0x30], R16 ;  /* 0x0000301001007387 */ /* 0x0007e20000100a00 */
[----:B-1----:R-:W-:-:S03]  /*2200*/  IMAD R6, R20, 0x10, R5 ;  /* 0x0000001014067824 */ /* 0x002fc600078e0205 */
[----:B------:R1:W-:Y:S01]  /*2210*/  STL.64 [R1+0x20], R18 ;  /* 0x0000201201007387 */ /* 0x0003e20000100a00 */
[----:B------:R-:W-:Y:S02]  /*2220*/  CS2R R20, SRZ ;  /* 0x0000000000147805 */ /* 0x000fe4000001ff00 */
[----:B--2---:R-:W-:Y:S02]  /*2230*/  CS2R R22, SRZ ;  /* 0x0000000000167805 */ /* 0x004fe4000001ff00 */
[-C--:B------:R-:W-:Y:S02]  /*2240*/  LEA R8, P3, R6, R13.reuse, 0x1 ;  /* 0x0000000d06087211 */ /* 0x080fe400078608ff */
[----:B---3--:R-:W-:Y:S02]  /*2250*/  LEA R16, P1, R4, R13, 0x1 ;  /* 0x0000000d04107211 */ /* 0x008fe400078208ff */
[----:B------:R-:W-:Y:S02]  /*2260*/  CS2R R12, SRZ ;  /* 0x00000000000c7805 */ /* 0x000fe4000001ff00 */
[----:B------:R-:W-:-:S02]  /*2270*/  LEA.HI.X.SX32 R9, R6, R14, 0x1, P3 ;  /* 0x0000000e06097211 */ /* 0x000fc400018f0eff */
[----:B------:R-:W-:Y:S02]  /*2280*/  CS2R R6, SRZ ;  /* 0x0000000000067805 */ /* 0x000fe4000001ff00 */
[----:B------:R-:W-:Y:S02]  /*2290*/  LEA.HI.X.SX32 R17, R4, R14, 0x1, P1 ;  /* 0x0000000e04117211 */ /* 0x000fe400008f0eff */
[----:B------:R-:W-:Y:S02]  /*22a0*/  CS2R R4, SRZ ;  /* 0x0000000000047805 */ /* 0x000fe4000001ff00 */
[----:B------:R-:W-:Y:S02]  /*22b0*/  CS2R R14, SRZ ;  /* 0x00000000000e7805 */ /* 0x000fe4000001ff00 */
[----:B-1----:R-:W-:Y:S01]  /*22c0*/  CS2R R18, SRZ ;  /* 0x0000000000127805 */ /* 0x002fe2000001ff00 */
[----:B------:R1:W-:Y:S04]  /*22d0*/  STL.64 [R1+0x18], R16 ;  /* 0x0000181001007387 */ /* 0x0003e80000100a00 */
[----:B------:R2:W-:Y:S04]  /*22e0*/  STL.64 [R1+0x10], R10 ;  /* 0x0000100a01007387 */ /* 0x0005e80000100a00 */
[----:B------:R3:W-:Y:S04]  /*22f0*/  STL.64 [R1+0x8], R8 ;  /* 0x0000080801007387 */ /* 0x0007e80000100a00 */
[----:B------:R-:W-:Y:S01]  /*2300*/  STL [R1+0x4], R3 ;  /* 0x0000040301007387 */ /* 0x000fe20000100800 */
[----:B-1----:R-:W-:-:S03]  /*2310*/  CS2R R16, SRZ ;  /* 0x0000000000107805 */ /* 0x002fc6000001ff00 */
[----:B------:R1:W-:Y:S01]  /*2320*/  STL [R1], R3 ;  /* 0x0000000301007387 */ /* 0x0003e20000100800 */
[----:B--2---:R-:W-:Y:S02]  /*2330*/  CS2R R10, SRZ ;  /* 0x00000000000a7805 */ /* 0x004fe4000001ff00 */
[----:B---3--:R-:W-:Y:S02]  /*2340*/  CS2R R8, SRZ ;  /* 0x0000000000087805 */ /* 0x008fe4000001ff00 */
[----:B01----:R-:W-:-:S07]  /*2350*/  LOP3.LUT R3, R30, 0x40, RZ, 0x3c, !PT ;  /* 0x000000401e037812 */ /* 0x003fce00078e3cff */
.L_x_1:
[----:B------:R-:W2:Y:S04]  /*2360*/  LDL.64 R36, [R1+0x70] ;  /* 0x0000700001247983 */ /* 0x000ea80000100a00 */
[----:B------:R-:W3:Y:S04]  /*2370*/  LDL.64 R34, [R1+0x78] ;  /* 0x0000780001227983 */ /* 0x000ee80000100a00 */
[----:B------:R-:W4:Y:S04]  /*2380*/  LDL.64 R40, [R1+0x60] ;  /* 0x0000600001287983 */ /* 0x000f280000100a00 */
[----:B------:R-:W5:Y:S04]  /*2390*/  LDL.64 R42, [R1+0x80] ;  /* 0x00008000012a7983 */ /* 0x000f680000100a00 */
[----:B------:R-:W5:Y:S04]  /*23a0*/  LDL.64 R38, [R1+0x68] ;  /* 0x0000680001267983 */ /* 0x000f680000100a00 */
[----:B------:R-:W5:Y:S04]  /*23b0*/  LDL.64 R86, [R1+0x50] ;  /* 0x0000500001567983 */ /* 0x000f680000100a00 */
[----:B------:R-:W5:Y:S04]  /*23c0*/  LDL.64 R88, [R1+0x58] ;  /* 0x0000580001587983 */ /* 0x000f680000100a00 */
[----:B------:R-:W5:Y:S01]  /*23d0*/  LDL.64 R84, [R1+0x48] ;  /* 0x0000480001547983 */ /* 0x000f620000100a00 */
[----:B------:R-:W-:-:S02]  /*23e0*/  IMAD.U32 R32, RZ, RZ, UR4 ;  /* 0x00000004ff207e24 */ /* 0x000fc4000f8e00ff */
[----:B------:R-:W-:Y:S02]  /*23f0*/  IMAD.U32 R30, RZ, RZ, UR4 ;  /* 0x00000004ff1e7e24 */ /* 0x000fe4000f8e00ff */
[----:B------:R-:W-:Y:S01]  /*2400*/  IMAD.U32 R28, RZ, RZ, UR4 ;  /* 0x00000004ff1c7e24 */ /* 0x000fe2000f8e00ff */
[----:B------:R-:W0:Y:S01]  /*2410*/  S2R R3, SR_TID.X ;  /* 0x0000000000037919 */ /* 0x000e220000002100 */
[----:B------:R-:W1:Y:S01]  /*2420*/  S2R R111, SR_TID.X ;  /* 0x00000000006f7919 */ /* 0x000e620000002100 */
[----:B------:R-:W5:Y:S04]  /*2430*/  LDL.64 R114, [R1+0x20] ;  /* 0x0000200001727983 */ /* 0x000f680000100a00 */
[----:B------:R-:W5:Y:S04]  /*2440*/  LDL.64 R112, [R1+0x18] ;  /* 0x0000180001707983 */ /* 0x000f680000100a00 */
[----:B------:R-:W5:Y:S04]  /*2450*/  LDL.64 R118, [R1+0x30] ;  /* 0x0000300001767983 */ /* 0x000f680000100a00 */
[----:B------:R-:W5:Y:S01]  /*2460*/  LDL.64 R116, [R1+0x28] ;  /* 0x0000280001747983 */ /* 0x000f620000100a00 */
[----:B--2---:R-:W-:Y:S01]  /*2470*/  IMAD.WIDE R32, R32, 0x2, R36 ;  /* 0x0000000220207825 */ /* 0x004fe200078e0224 */
[----:B------:R-:W-:-:S03]  /*2480*/  MOV R36, UR4 ;  /* 0x0000000400247c02 */ /* 0x000fc60008000f00 */
[----:B---3--:R-:W-:Y:S02]  /*2490*/  IMAD.WIDE R30, R30, 0x2, R34 ;  /* 0x000000021e1e7825 */ /* 0x008fe400078e0222 */
[----:B------:R-:W2:Y:S02]  /*24a0*/  LDG.E.U16 R32, desc[UR14][R32.64] ;  /* 0x0000000e20207981 */ /* 0x000ea4000c1e1500 */
[----:B------:R-:W-:Y:S02]  /*24b0*/  IMAD.U32 R34, RZ, RZ, UR4 ;  /* 0x00000004ff227e24 */ /* 0x000fe4000f8e00ff */
[----:B----4-:R-:W-:-:S04]  /*24c0*/  IMAD.WIDE R36, R36, 0x2, R40 ;  /* 0x0000000224247825 */ /* 0x010fc800078e0228 */
[----:B-----5:R-:W-:-:S04]  /*24d0*/  IMAD.WIDE R28, R28, 0x2, R42 ;  /* 0x000000021c1c7825 */ /* 0x020fc800078e022a */
[----:B------:R-:W-:Y:S02]  /*24e0*/  IMAD.U32 R40, RZ, RZ, UR4 ;  /* 0x00000004ff287e24 */ /* 0x000fe4000f8e00ff */
[----:B------:R-:W-:Y:S01]  /*24f0*/  IMAD.WIDE R34, R34, 0x2, R38 ;  /* 0x0000000222227825 */ /* 0x000fe200078e0226 */
[----:B------:R-:W3:Y:S03]  /*2500*/  LDG.E.U16 R28, desc[UR14][R28.64] ;  /* 0x0000000e1c1c7981 */ /* 0x000ee6000c1e1500 */
[----:B------:R-:W-:Y:S02]  /*2510*/  IMAD.U32 R38, RZ, RZ, UR4 ;  /* 0x00000004ff267e24 */ /* 0x000fe4000f8e00ff */
[----:B------:R-:W-:Y:S02]  /*2520*/  IMAD.U32 R42, RZ, RZ, UR4 ;  /* 0x00000004ff2a7e24 */ /* 0x000fe4000f8e00ff */
[----:B------:R-:W-:-:S02]  /*2530*/  IMAD.WIDE R40, R40, 0x2, R86 ;  /* 0x0000000228287825 */ /* 0x000fc400078e0256 */
[----:B------:R-:W4:Y:S02]  /*2540*/  LDG.E.U16 R86, desc[UR14][R30.64] ;  /* 0x0000000e1e567981 */ /* 0x000f24000c1e1500 */
[----:B------:R-:W-:Y:S02]  /*2550*/  IMAD.WIDE R38, R38, 0x2, R88 ;  /* 0x0000000226267825 */ /* 0x000fe400078e0258 */
[----:B------:R-:W5:Y:S02]  /*2560*/  LDG.E.U16 R87, desc[UR14][R34.64] ;  /* 0x0000000e22577981 */ /* 0x000f64000c1e1500 */
[----:B------:R-:W-:Y:S02]  /*2570*/  IMAD.WIDE R42, R42, 0x2, R84 ;  /* 0x000000022a2a7825 */ /* 0x000fe400078e0254 */
[----:B------:R-:W4:Y:S04]  /*2580*/  LDG.E.U16 R84, desc[UR14][R36.64] ;  /* 0x0000000e24547981 */ /* 0x000f28000c1e1500 */
[----:B------:R-:W5:Y:S04]  /*2590*/  LDG.E.U16 R85, desc[UR14][R40.64] ;  /* 0x0000000e28557981 */ /* 0x000f68000c1e1500 */
[----:B------:R-:W5:Y:S04]  /*25a0*/  LDG.E.U16 R100, desc[UR14][R38.64] ;  /* 0x0000000e26647981 */ /* 0x000f68000c1e1500 */
[----:B------:R-:W5:Y:S01]  /*25b0*/  LDG.E.U16 R104, desc[UR14][R42.64] ;  /* 0x0000000e2a687981 */ /* 0x000f62000c1e1500 */
[----:B------:R-:W0:Y:S02]  /*25c0*/  S2R R88, SR_TID.X ;  /* 0x0000000000587919 */ /* 0x000e240000002100 */
[----:B0-----:R-:W-:-:S02]  /*25d0*/  LOP3.LUT R91, R88, 0x180, RZ, 0xc0, !PT ;  /* 0x00000180585b7812 */ /* 0x001fc400078ec0ff */
[C---:B------:R-:W-:Y:S02]  /*25e0*/  LOP3.LUT R90, R88.reuse, 0x1ff, RZ, 0xc0, !PT ;  /* 0x000001ff585a7812 */ /* 0x040fe400078ec0ff */
[C---:B------:R-:W-:Y:S02]  /*25f0*/  LOP3.LUT R89, R88.reuse, 0x180, RZ, 0xc0, !PT ;  /* 0x0000018058597812 */ /* 0x040fe400078ec0ff */
[----:B------:R-:W-:Y:S01]  /*2600*/  LOP3.LUT R88, R88, 0x1ff, RZ, 0xc0, !PT ;  /* 0x000001ff58587812 */ /* 0x000fe200078ec0ff */
[----:B------:R-:W-:Y:S01]  /*2610*/  IMAD.SHL.U32 R90, R90, 0x2, RZ ;  /* 0x000000025a5a7824 */ /* 0x000fe200078e00ff */
[----:B------:R-:W-:Y:S02]  /*2620*/  SHF.R.U32.HI R91, RZ, 0x3, R91 ;  /* 0x00000003ff5b7819 */ /* 0x000fe4000001165b */
[----:B------:R-:W-:Y:S01]  /*2630*/  SHF.R.U32.HI R89, RZ, 0x3, R89 ;  /* 0x00000003ff597819 */ /* 0x000fe20000011659 */
[----:B------:R-:W-:Y:S01]  /*2640*/  IMAD.SHL.U32 R88, R88, 0x2, RZ ;  /* 0x0000000258587824 */ /* 0x000fe200078e00ff */
[----:B------:R-:W-:Y:S01]  /*2650*/  LOP3.LUT R90, R90, R91, RZ, 0x3c, !PT ;  /* 0x0000005b5a5a7212 */ /* 0x000fe200078e3cff */
[----:B------:R-:W-:Y:S03]  /*2660*/  BAR.SYNC.DEFER_BLOCKING 0x0 ;  /* 0x0000000000007b1d */ /* 0x000fe60000010000 */
[----:B------:R-:W-:-:S04]  /*2670*/  LOP3.LUT R88, R88, R89, RZ, 0x3c, !PT ;  /* 0x0000005958587212 */ /* 0x000fc800078e3cff */
[----:B------:R-:W-:Y:S02]  /*2680*/  LOP3.LUT R88, R88, 0x40, RZ, 0x3c, !PT ;  /* 0x0000004058587812 */ /* 0x000fe400078e3cff */
[----:B------:R-:W-:Y:S01]  /*2690*/  LOP3.LUT R3, R3, 0x7, RZ, 0xc0, !PT ;  /* 0x0000000703037812 */ /* 0x000fe200078ec0ff */
[----:B-1----:R-:W-:-:S04]  /*26a0*/  IMAD.SHL.U32 R110, R111, 0x2, RZ ;  /* 0x000000026f6e7824 */ /* 0x002fc800078e00ff */
[----:B------:R-:W-:-:S05]  /*26b0*/  IMAD R3, R3, 0x110, RZ ;  /* 0x0000011003037824 */ /* 0x000fca00078e02ff */
[----:B------:R-:W-:Y:S01]  /*26c0*/  LOP3.LUT R3, R3, 0x30, R110, 0x78, !PT ;  /* 0x0000003003037812 */ /* 0x000fe200078e786e */
[----:B---3--:R-:W-:Y:S04]  /*26d0*/  STS.U16 [R90+UR8+0x10000], R28 ;  /* 0x0100001c5a007988 */ /* 0x008fe80008000408 */
[----:B--2---:R-:W-:Y:S04]  /*26e0*/  STS.U16 [R90+UR8+0x10800], R32 ;  /* 0x010800205a007988 */ /* 0x004fe80008000408 */
[----:B----4-:R-:W-:Y:S04]  /*26f0*/  STS.U16 [R90+UR8+0x11000], R84 ;  /* 0x011000545a007988 */ /* 0x010fe80008000408 */
[----:B-----5:R-:W-:Y:S04]  /*2700*/  STS.U16 [R90+UR8+0x11800], R85 ;  /* 0x011800555a007988 */ /* 0x020fe80008000408 */
[----:B------:R-:W-:Y:S04]  /*2710*/  STS.U16 [R88+UR8+0x10400], R86 ;  /* 0x0104005658007988 */ /* 0x000fe80008000408 */
[----:B------:R-:W-:Y:S04]  /*2720*/  STS.U16 [R88+UR8+0x10c00], R87 ;  /* 0x010c005758007988 */ /* 0x000fe80008000408 */
[----:B------:R-:W-:Y:S04]  /*2730*/  STS.U16 [R88+UR8+0x11400], R100 ;  /* 0x0114006458007988 */ /* 0x000fe80008000408 */
[----:B------:R-:W-:Y:S01]  /*2740*/  STS.U16 [R88+UR8+0x11c00], R104 ;  /* 0x011c006858007988 */ /* 0x000fe20008000408 */
[----:B------:R-:W-:Y:S06]  /*2750*/  BAR.SYNC.DEFER_BLOCKING 0x0 ;  /* 0x0000000000007b1d */ /* 0x000fec0000010000 */
[----:B------:R-:W-:Y:S04]  /*2760*/  LDSM.16.MT88.4 R36, [R125] ;  /* 0x000000007d24783b */ /* 0x000fe80000004200 */
[----:B------:R-:W0:Y:S04]  /*2770*/  LDSM.16.M88.4 R88, [R3+UR8+0x10000] ;  /* 0x010000080358783b */ /* 0x000e280008000200 */
[----:B------:R-:W1:Y:S04]  /*2780*/  LDSM.16.M88.4 R92, [R3+UR8+0x10800] ;  /* 0x01080008035c783b */ /* 0x000e680008000200 */
[----:B------:R-:W2:Y:S04]  /*2790*/  LDSM.16.M88.4 R40, [R3+UR8+0x11000] ;  /* 0x011000080328783b */ /* 0x000ea80008000200 */
[----:B------:R-:W3:Y:S04]  /*27a0*/  LDSM.16.M88.4 R28, [R3+UR8+0x11800] ;  /* 0x01180008031c783b */ /* 0x000ee80008000200 */
[----:B------:R-:W4:Y:S04]  /*27b0*/  LDSM.16.MT88.4 R32, [R125+0x2000] ;  /* 0x002000007d20783b */ /* 0x000f280000004200 */
[----:B------:R-:W-:Y:S01]  /*27c0*/  LDSM.16.MT88.4 R104, [R125+0x6000] ;  /* 0x006000007d68783b */ /* 0x000fe20000004200 */
[C---:B0-----:R-:W-:Y:S08]  /*27d0*/  HMMA.16816.F32 R96, R36.reuse, R88, RZ ;  /* 0x000000582460723c */ /* 0x041ff000000018ff */
[C---:B-1----:R-:W-:Y:S08]  /*27e0*/  HMMA.16816.F32 R84, R36.reuse, R92, RZ ;  /* 0x0000005c2454723c */ /* 0x042ff000000018ff */
[C---:B--2---:R-:W-:Y:S08]  /*27f0*/  HMMA.16816.F32 R100, R36.reuse, R40, RZ ;  /* 0x000000282464723c */ /* 0x044ff000000018ff */
[----:B---3--:R-:W-:Y:S08]  /*2800*/  HMMA.16816.F32 R36, R36, R28, RZ ;  /* 0x0000001c2424723c */ /* 0x008ff000000018ff */
[C---:B----4-:R-:W-:Y:S01]  /*2810*/  HMMA.16816.F32 R88, R32.reuse, R90, R96 ;  /* 0x0000005a2058723c */ /* 0x050fe20000001860 */
[----:B------:R-:W-:Y:S07]  /*2820*/  LDSM.16.M88.4 R96, [R122+UR8+0x11800] ;  /* 0x011800087a60783b */ /* 0x000fee0008000200 */
[C---:B------:R-:W-:Y:S01]  /*2830*/  HMMA.16816.F32 R92, R32.reuse, R94, R84 ;  /* 0x0000005e205c723c */ /* 0x040fe20000001854 */
[----:B------:R-:W-:Y:S07]  /*2840*/  LDSM.16.M88.4 R84, [R122+UR8+0x11000] ;  /* 0x011000087a54783b */ /* 0x000fee0008000200 */
[C---:B------:R-:W-:Y:S01]  /*2850*/  HMMA.16816.F32 R100, R32.reuse, R42, R100 ;  /* 0x0000002a2064723c */ /* 0x040fe20000001864 */
[----:B------:R-:W-:Y:S07]  /*2860*/  LDSM.16.M88.4 R40, [R122+UR8+0x10800] ;  /* 0x010800087a28783b */ /* 0x000fee0008000200 */
[----:B------:R-:W-:Y:S01]  /*2870*/  HMMA.16816.F32 R28, R32, R30, R36 ;  /* 0x0000001e201c723c */ /* 0x000fe20000001824 */
[----:B------:R-:W0:Y:S04]  /*2880*/  LDSM.16.MT88.4 R32, [R125+0x4000] ;  /* 0x004000007d20783b */ /* 0x000e280000004200 */
[----:B------:R-:W1:Y:S03]  /*2890*/  LDSM.16.M88.4 R36, [R122+UR8+0x10000] ;  /* 0x010000087a24783b */ /* 0x000e660008000200 */
[C---:B0-----:R-:W-:Y:S08]  /*28a0*/  HMMA.16816.F32 R92, R32.reuse, R40, R92 ;  /* 0x00000028205c723c */ /* 0x041ff0000000185c */
[C---:B-1----:R-:W-:Y:S08]  /*28b0*/  HMMA.16816.F32 R88, R32.reuse, R36, R88 ;  /* 0x000000242058723c */ /* 0x042ff00000001858 */
[C---:B------:R-:W-:Y:S08]  /*28c0*/  HMMA.16816.F32 R28, R32.reuse, R96, R28 ;  /* 0x00000060201c723c */ /* 0x040ff0000000181c */
[----:B------:R-:W-:Y:S01]  /*28d0*/  HMMA.16816.F32 R100, R32, R84, R100 ;  /* 0x000000542064723c */ /* 0x000fe20000001864 */
[----:B------:R-:W-:Y:S07]  /*28e0*/  LDSM.16.M88.4 R32, [R3+UR8+0x10080] ;  /* 0x010080080320783b */ /* 0x000fee0008000200 */
[C---:B------:R-:W-:Y:S01]  /*28f0*/  HMMA.16816.F32 R88, R104.reuse, R38, R88 ;  /* 0x000000266858723c */ /* 0x040fe20000001858 */
[----:B------:R-:W0:Y:S07]  /*2900*/  LDSM.16.MT88.4 R36, [R125+0x8000] ;  /* 0x008000007d24783b */ /* 0x000e2e0000004200 */
[C---:B------:R-:W-:Y:S01]  /*2910*/  HMMA.16816.F32 R92, R104.reuse, R42, R92 ;  /* 0x0000002a685c723c */ /* 0x040fe2000000185c */
[----:B------:R-:W1:Y:S07]  /*2920*/  LDSM.16.M88.4 R40, [R3+UR8+0x11080] ;  /* 0x011080080328783b */ /* 0x000e6e0008000200 */
[C---:B------:R-:W-:Y:S01]  /*2930*/  HMMA.16816.F32 R96, R104.reuse, R98, R28 ;  /* 0x000000626860723c */ /* 0x040fe2000000181c */
[----:B------:R-:W2:Y:S07]  /*2940*/  LDSM.16.M88.4 R28, [R3+UR8+0x10880] ;  /* 0x01088008031c783b */ /* 0x000eae0008000200 */
[----:B------:R-:W-:Y:S01]  /*2950*/  HMMA.16816.F32 R100, R104, R86, R100 ;  /* 0x000000566864723c */ /* 0x000fe20000001864 */
[----:B------:R-:W3:Y:S04]  /*2960*/  LDSM.16.MT88.4 R104, [R125+0xa000] ;  /* 0x00a000007d68783b */ /* 0x000ee80000004200 */
[----:B------:R-:W4:Y:S03]  /*2970*/  LDSM.16.M88.4 R84, [R3+UR8+0x11880] ;  /* 0x011880080354783b */ /* 0x000f260008000200 */
[----:B0-----:R-:W-:-:S12]  /*2980*/  HMMA.16816.F32 R88, R36, R32, R88 ;  /* 0x000000202458723c */ /* 0x001fd80000001858 */
[C---:B-1----:R-:W-:Y:S08]  /*2990*/  HMMA.16816.F32 R100, R36.reuse, R40, R100 ;  /* 0x000000282464723c */ /* 0x042ff00000001864 */
[----:B--2---:R-:W-:-:S12]  /*29a0*/  HMMA.16816.F32 R92, R36, R28, R92 ;  /* 0x0000001c245c723c */ /* 0x004fd8000000185c */
[C---:B---3--:R-:W-:Y:S01]  /*29b0*/  HMMA.16816.F32 R100, R104.reuse, R42, R100 ;  /* 0x0000002a6864723c */ /* 0x048fe20000001864 */
[----:B------:R-:W-:Y:S07]  /*29c0*/  LDSM.16.MT88.4 R40, [R125+0xc000] ;  /* 0x00c000007d28783b */ /* 0x000fee0000004200 */
[----:B------:R-:W-:Y:S01]  /*29d0*/  HMMA.16816.F32 R92, R104, R30, R92 ;  /* 0x0000001e685c723c */ /* 0x000fe2000000185c */
[----:B------:R-:W0:Y:S07]  /*29e0*/  LDSM.16.M88.4 R28, [R122+UR8+0x10880] ;  /* 0x010880087a1c783b */ /* 0x000e2e0008000200 */
[----:B----4-:R-:W-:Y:S01]  /*29f0*/  HMMA.16816.F32 R96, R36, R84, R96 ;  /* 0x000000542460723c */ /* 0x010fe20000001860 */
[----:B------:R-:W-:Y:S07]  /*2a00*/  LDSM.16.M88.4 R36, [R122+UR8+0x10080] ;  /* 0x010080087a24783b */ /* 0x000fee0008000200 */
[C---:B------:R-:W-:Y:S01]  /*2a10*/  HMMA.16816.F32 R88, R104.reuse, R34, R88 ;  /* 0x000000226858723c */ /* 0x040fe20000001858 */
[----:B------:R-:W1:Y:S11]  /*2a20*/  LDSM.16.M88.4 R32, [R122+UR8+0x11080] ;  /* 0x011080087a20783b */ /* 0x000e760008000200 */
[----:B------:R-:W-:Y:S01]  /*2a30*/  HMMA.16816.F32 R96, R104, R86, R96 ;  /* 0x000000566860723c */ /* 0x000fe20000001860 */
[----:B------:R-:W2:Y:S04]  /*2a40*/  LDSM.16.M88.4 R84, [R122+UR8+0x11880] ;  /* 0x011880087a54783b */ /* 0x000ea80008000200 */
[----:B------:R-:W3:Y:S03]  /*2a50*/  LDSM.16.MT88.4 R104, [R125+0xe000] ;  /* 0x00e000007d68783b */ /* 0x000ee60000004200 */
[C---:B0-----:R-:W-:Y:S01]  /*2a60*/  HMMA.16816.F32 R92, R40.reuse, R28, R92 ;  /* 0x0000001c285c723c */ /* 0x041fe2000000185c */
[----:B------:R-:W4:Y:S07]  /*2a70*/  LDL.64 R28, [R1+0x40] ;  /* 0x00004000011c7983 */ /* 0x000f2e0000100a00 */
[C---:B-1----:R-:W-:Y:S01]  /*2a80*/  HMMA.16816.F32 R100, R40.reuse, R32, R100 ;  /* 0x000000202864723c */ /* 0x042fe20000001864 */
[----:B------:R-:W5:Y:S07]  /*2a90*/  LDL.64 R32, [R1+0x38] ;  /* 0x0000380001207983 */ /* 0x000f6e0000100a00 */
[C---:B------:R-:W-:Y:S08]  /*2aa0*/  HMMA.16816.F32 R88, R40.reuse, R36, R88 ;  /* 0x000000242858723c */ /* 0x040ff00000001858 */
[----:B--2---:R-:W-:Y:S01]  /*2ab0*/  HMMA.16816.F32 R96, R40, R84, R96 ;  /* 0x000000542860723c */ /* 0x004fe20000001860 */
[----:B------:R-:W2:Y:S04]  /*2ac0*/  LDL.64 R40, [R1+0x10] ;  /* 0x0000100001287983 */ /* 0x000ea80000100a00 */
[----:B------:R-:W2:Y:S01]  /*2ad0*/  LDL.64 R42, [R1+0x8] ;  /* 0x00000800012a7983 */ /* 0x000ea20000100a00 */
[----:B------:R-:W-:-:S02]  /*2ae0*/  IMAD.U32 R36, RZ, RZ, UR5 ;  /* 0x00000005ff247e24 */ /* 0x000fc4000f8e00ff */
[----:B---3--:R-:W-:Y:S01]  /*2af0*/  HMMA.16816.F32 R92, R104, R30, R92 ;  /* 0x0000001e685c723c */ /* 0x008fe2000000185c */
[----:B------:R-:W-:-:S04]  /*2b00*/  IMAD.U32 R30, RZ, RZ, UR5 ;  /* 0x00000005ff1e7e24 */ /* 0x000fc8000f8e00ff */
[----:B------:R-:W-:-:S03]  /*2b10*/  IMAD.WIDE R30, R30, 0x2, R112 ;  /* 0x000000021e1e7825 */ /* 0x000fc600078e0270 */
[----:B------:R-:W-:Y:S01]  /*2b20*/  HMMA.16816.F32 R88, R104, R38, R88 ;  /* 0x000000266858723c */ /* 0x000fe20000001858 */
[----:B------:R-:W-:-:S05]  /*2b30*/  MOV R38, UR5 ;  /* 0x0000000500267c02 */ /* 0x000fca0008000f00 */
[----:B------:R-:W-:-:S06]  /*2b40*/  IMAD.WIDE R38, R38, 0x2, R118 ;  /* 0x0000000226267825 */ /* 0x000fcc00078e0276 */
[----:B------:R-:W3:Y:S01]  /*2b50*/  LDG.E.U16 R38, desc[UR14][R38.64] ;  /* 0x0000000e26267981 */ /* 0x000ee2000c1e1500 */
[----:B------:R-:W-:-:S04]  /*2b60*/  LOP3.LUT R3, R110, 0x6, RZ, 0xc0, !PT ;  /* 0x000000066e037812 */ /* 0x000fc800078ec0ff */
[----:B------:R-:W-:-:S04]  /*2b70*/  IADD3 R3, P5, PT, R3, UR6, RZ ;  /* 0x0000000603037c10 */ /* 0x000fc8000ffbe0ff */
[C---:B------:R-:W-:Y:S02]  /*2b80*/  IADD3 RZ, P2, PT, R3.reuse, 0x9, RZ ;  /* 0x0000000903ff7810 */ /* 0x040fe40007f5e0ff */
[C---:B------:R-:W-:Y:S02]  /*2b90*/  IADD3 RZ, P4, PT, R3.reuse, 0x8, RZ ;  /* 0x0000000803ff7810 */ /* 0x040fe40007f9e0ff */
[C---:B------:R-:W-:Y:S02]  /*2ba0*/  IADD3 RZ, P3, PT, R3.reuse, 0x10, RZ ;  /* 0x0000001003ff7810 */ /* 0x040fe40007f7e0ff */
[C---:B------:R-:W-:Y:S02]  /*2bb0*/  IADD3 RZ, P1, PT, R3.reuse, 0x11, RZ ;  /* 0x0000001103ff7810 */ /* 0x040fe40007f3e0ff */
[----:B------:R-:W-:Y:S01]  /*2bc0*/  IADD3 RZ, P0, PT, R3, 0x18, RZ ;  /* 0x0000001803ff7810 */ /* 0x000fe20007f1e0ff */
[----:B------:R-:W-:Y:S01]  /*2bd0*/  HMMA.16816.F32 R100, R104, R34, R100 ;  /* 0x000000226864723c */ /* 0x000fe20000001864 */
[----:B------:R-:W-:-:S07]  /*2be0*/  FMUL R93, R93, UR10 ;  /* 0x0000000a5d5d7c20 */ /* 0x000fce0008400000 */
[----:B------:R-:W-:Y:S01]  /*2bf0*/  HMMA.16816.F32 R96, R104, R86, R96 ;  /* 0x000000566860723c */ /* 0x000fe20000001860 */
[----:B------:R-:W-:Y:S01]  /*2c00*/  LOP3.LUT R86, R2, 0x8, RZ, 0xfc, !PT ;  /* 0x0000000802567812 */ /* 0x000fe200078efcff */
[----:B----4-:R-:W-:-:S04]  /*2c10*/  IMAD.WIDE R36, R36, 0x2, R28 ;  /* 0x0000000224247825 */ /* 0x010fc800078e021c */
[----:B------:R-:W-:Y:S02]  /*2c20*/  IMAD.U32 R28, RZ, RZ, UR5 ;  /* 0x00000005ff1c7e24 */ /* 0x000fe4000f8e00ff */
[----:B------:R-:W4:Y:S02]  /*2c30*/  LDG.E.U16 R36, desc[UR14][R36.64] ;  /* 0x0000000e24247981 */ /* 0x000f24000c1e1500 */
[----:B-----5:R-:W-:-:S04]  /*2c40*/  IMAD.WIDE R28, R28, 0x2, R32 ;  /* 0x000000021c1c7825 */ /* 0x020fc800078e0220 */
[----:B------:R-:W-:Y:S01]  /*2c50*/  IMAD.U32 R32, RZ, RZ, UR5 ;  /* 0x00000005ff207e24 */ /* 0x000fe2000f8e00ff */
[----:B------:R0:W5:Y:S03]  /*2c60*/  LDG.E.U16 R37, desc[UR14][R28.64] ;  /* 0x0000000e1c257981 */ /* 0x000166000c1e1500 */
[----:B------:R-:W-:-:S06]  /*2c70*/  IMAD.WIDE R32, R32, 0x2, R114 ;  /* 0x0000000220207825 */ /* 0x000fcc00078e0272 */
[----:B------:R-:W5:Y:S01]  /*2c80*/  LDG.E.U16 R33, desc[UR14][R32.64] ;  /* 0x0000000e20217981 */ /* 0x000f62000c1e1500 */
[----:B0-----:R-:W-:-:S03]  /*2c90*/  IMAD.U32 R28, RZ, RZ, UR5 ;  /* 0x00000005ff1c7e24 */ /* 0x001fc6000f8e00ff */
[----:B------:R0:W5:Y:S01]  /*2ca0*/  LDG.E.U16 R32, desc[UR14][R30.64] ;  /* 0x0000000e1e207981 */ /* 0x000162000c1e1500 */
[----:B------:R-:W-:-:S06]  /*2cb0*/  IMAD.WIDE R28, R28, 0x2, R116 ;  /* 0x000000021c1c7825 */ /* 0x000fcc00078e0274 */
[----:B------:R1:W5:Y:S01]  /*2cc0*/  LDG.E.U16 R29, desc[UR14][R28.64] ;  /* 0x0000000e1c1d7981 */ /* 0x000362000c1e1500 */
[----:B0-----:R-:W-:-:S04]  /*2cd0*/  IMAD.U32 R30, RZ, RZ, UR5 ;  /* 0x00000005ff1e7e24 */ /* 0x001fc8000f8e00ff */
[----:B--2---:R-:W-:-:S04]  /*2ce0*/  IMAD.WIDE R30, R30, 0x2, R40 ;  /* 0x000000021e1e7825 */ /* 0x004fc800078e0228 */
[----:B------:R-:W-:Y:S02]  /*2cf0*/  IMAD.U32 R40, RZ, RZ, UR5 ;  /* 0x00000005ff287e24 */ /* 0x000fe4000f8e00ff */
[----:B------:R-:W2:Y:S02]  /*2d00*/  LDG.E.U16 R30, desc[UR14][R30.64] ;  /* 0x0000000e1e1e7981 */ /* 0x000ea4000c1e1500 */
[----:B------:R-:W-:-:S05]  /*2d10*/  IMAD.WIDE R40, R40, 0x2, R42 ;  /* 0x0000000228287825 */ /* 0x000fca00078e022a */
[----:B------:R0:W2:Y:S01]  /*2d20*/  LDG.E.U16 R31, desc[UR14][R40.64] ;  /* 0x0000000e281f7981 */ /* 0x0000a2000c1e1500 */
[----:B-1----:R-:W-:Y:S02]  /*2d30*/  IMAD.X R28, RZ, RZ, UR7, P5 ;  /* 0x00000007ff1c7e24 */ /* 0x002fe4000a8e06ff */
[----:B0-----:R-:W-:Y:S02]  /*2d40*/  IMAD.SHL.U32 R40, R111, 0x2, RZ ;  /* 0x000000026f287824 */ /* 0x001fe400078e00ff */
[----:B------:R-:W-:Y:S01]  /*2d50*/  FMUL R43, R92, UR10 ;  /* 0x0000000a5c2b7c20 */ /* 0x000fe20008400000 */
[----:B------:R-:W-:Y:S01]  /*2d60*/  FMUL R84, R88, UR10 ;  /* 0x0000000a58547c20 */ /* 0x000fe20008400000 */
[----:B------:R-:W-:Y:S01]  /*2d70*/  FMUL R35, R94, UR10 ;  /* 0x0000000a5e237c20 */ /* 0x000fe20008400000 */
[----:B------:R-:W-:Y:S01]  /*2d80*/  FMUL R85, R89, UR10 ;  /* 0x0000000a59557c20 */ /* 0x000fe20008400000 */
[----:B------:R-:W-:Y:S01]  /*2d90*/  LOP3.LUT R40, R40, 0x6, RZ, 0xc0, !PT ;  /* 0x0000000628287812 */ /* 0x000fe200078ec0ff */
[----:B------:R-:W-:Y:S01]  /*2da0*/  FMUL R103, R103, UR10 ;  /* 0x0000000a67677c20 */ /* 0x000fe20008400000 */
[----:B------:R-:W-:Y:S01]  /*2db0*/  FMUL R99, R99, UR10 ;  /* 0x0000000a63637c20 */ /* 0x000fe20008400000 */
[----:B------:R-:W-:Y:S01]  /*2dc0*/  BAR.SYNC.DEFER_BLOCKING 0x0 ;  /* 0x0000000000007b1d */ /* 0x000fe20000010000 */
[----:B------:R-:W-:-:S02]  /*2dd0*/  IADD3 R40, P6, PT, R40, UR6, RZ ;  /* 0x0000000628287c10 */ /* 0x000fc4000ffde0ff */
[----:B------:R-:W-:Y:S02]  /*2de0*/  IADD3 RZ, P5, PT, R3, 0x19, RZ ;  /* 0x0000001903ff7810 */ /* 0x000fe40007fbe0ff */
[C---:B------:R-:W-:Y:S01]  /*2df0*/  IADD3 R3, PT, PT, R40.reuse, 0x9, RZ ;  /* 0x0000000928037810 */ /* 0x040fe20007ffe0ff */
[----:B------:R-:W-:Y:S02]  /*2e00*/  IMAD.X R42, RZ, RZ, R28, P2 ;  /* 0x000000ffff2a7224 */ /* 0x000fe400010e061c */
[----:B------:R-:W-:Y:S01]  /*2e10*/  VIADD R34, R40, 0x8 ;  /* 0x0000000828227836 */ /* 0x000fe20000000000 */
[----:B------:R-:W-:Y:S01]  /*2e20*/  ISETP.GT.U32.AND P2, PT, R3, R2, PT ;  /* 0x000000020300720c */ /* 0x000fe20003f44070 */
[----:B------:R-:W-:-:S03]  /*2e30*/  IMAD.X R39, RZ, RZ, UR7, P6 ;  /* 0x00000007ff277e24 */ /* 0x000fc6000b0e06ff */
[----:B------:R-:W-:Y:S02]  /*2e40*/  ISETP.GT.U32.AND.EX P2, PT, R42, RZ, PT, P2 ;  /* 0x000000ff2a00720c */ /* 0x000fe40003f44120 */
[----:B------:R-:W-:Y:S01]  /*2e50*/  ISETP.GT.U32.AND P6, PT, R34, R2, PT ;  /* 0x000000022200720c */ /* 0x000fe20003fc4070 */
[----:B------:R-:W-:Y:S01]  /*2e60*/  IMAD.X R34, RZ, RZ, R28, P4 ;  /* 0x000000ffff227224 */ /* 0x000fe200020e061c */
[----:B------:R-:W-:Y:S02]  /*2e70*/  ISETP.GT.U32.AND P4, PT, R3, R86, PT ;  /* 0x000000560300720c */ /* 0x000fe40003f84070 */
[----:B------:R-:W-:Y:S02]  /*2e80*/  FSEL R3, R93, -INF , !P2 ;  /* 0xff8000005d037808 */ /* 0x000fe40005000000 */
[----:B------:R-:W-:Y:S02]  /*2e90*/  ISETP.GT.U32.AND P2, PT, R40, R2, PT ;  /* 0x000000022800720c */ /* 0x000fe40003f44070 */
[----:B------:R-:W-:Y:S01]  /*2ea0*/  ISETP.GT.U32.AND.EX P6, PT, R34, RZ, PT, P6 ;  /* 0x000000ff2200720c */ /* 0x000fe20003fc4160 */
[----:B------:R-:W-:Y:S01]  /*2eb0*/  VIADD R34, R40, 0x10 ;  /* 0x0000001028227836 */ /* 0x000fe20000000000 */
[----:B------:R-:W-:-:S02]  /*2ec0*/  ISETP.GT.U32.AND.EX P2, PT, R39, RZ, PT, P2 ;  /* 0x000000ff2700720c */ /* 0x000fc40003f44120 */
[----:B------:R-:W-:Y:S01]  /*2ed0*/  FSEL R43, R43, -INF , !P6 ;  /* 0xff8000002b2b7808 */ /* 0x000fe20007000000 */
[----:B------:R-:W-:Y:S01]  /*2ee0*/  IMAD.X R87, RZ, RZ, R28, P3 ;  /* 0x000000ffff577224 */ /* 0x000fe200018e061c */
[-C--:B------:R-:W-:Y:S02]  /*2ef0*/  ISETP.GE.U32.AND P6, PT, R40, R2.reuse, PT ;  /* 0x000000022800720c */ /* 0x080fe40003fc6070 */
[----:B------:R-:W-:Y:S02]  /*2f00*/  FSEL R84, R84, -INF , !P2 ;  /* 0xff80000054547808 */ /* 0x000fe40005000000 */
[----:B------:R-:W-:Y:S02]  /*2f10*/  FSEL R35, R35, -INF , !P2 ;  /* 0xff80000023237808 */ /* 0x000fe40005000000 */
[----:B------:R-:W-:Y:S01]  /*2f20*/  ISETP.GT.U32.AND P2, PT, R34, R2, PT ;  /* 0x000000022200720c */ /* 0x000fe20003f44070 */
[----:B------:R-:W-:Y:S01]  /*2f30*/  VIADD R41, R40, 0x11 ;  /* 0x0000001128297836 */ /* 0x000fe20000000000 */
[----:B------:R-:W-:Y:S01]  /*2f40*/  ISETP.GT.U32.AND P3, PT, R34, R86, PT ;  /* 0x000000562200720c */ /* 0x000fe20003f64070 */
[----:B------:R-:W-:Y:S01]  /*2f50*/  FMUL R34, R100, UR10 ;  /* 0x0000000a64227c20 */ /* 0x000fe20008400000 */
[----:B------:R-:W-:-:S02]  /*2f60*/  ISETP.GE.U32.AND.EX P6, PT, R39, RZ, PT, P6 ;  /* 0x000000ff2700720c */ /* 0x000fc40003fc6160 */
[----:B------:R-:W-:Y:S01]  /*2f70*/  ISETP.GT.U32.AND.EX P2, PT, R87, RZ, PT, P2 ;  /* 0x000000ff5700720c */ /* 0x000fe20003f44120 */
[----:B------:R-:W-:Y:S01]  /*2f80*/  VIADD R92, R40, 0x18 ;  /* 0x00000018285c7836 */ /* 0x000fe20000000000 */
[----:B------:R-:W-:Y:S02]  /*2f90*/  FSEL R85, R85, -INF , !P6 ;  /* 0xff80000055557808 */ /* 0x000fe40007000000 */
[C---:B------:R-:W-:Y:S02]  /*2fa0*/  ISETP.GT.U32.AND P6, PT, R41.reuse, R2, PT ;  /* 0x000000022900720c */ /* 0x040fe40003fc4070 */
[----:B------:R-:W-:Y:S02]  /*2fb0*/  IADD3.X R88, PT, PT, RZ, R28, RZ, P1, !PT ;  /* 0x0000001cff587210 */ /* 0x000fe40000ffe4ff */
[----:B------:R-:W-:Y:S01]  /*2fc0*/  FSEL R34, R34, -INF , !P2 ;  /* 0xff80000022227808 */ /* 0x000fe20005000000 */
[--C-:B------:R-:W-:Y:S01]  /*2fd0*/  IMAD.X R89, RZ, RZ, R28.reuse, P0 ;  /* 0x000000ffff597224 */ /* 0x100fe200000e061c */
[-C--:B------:R-:W-:Y:S01]  /*2fe0*/  ISETP.GT.U32.AND P2, PT, R41, R86.reuse, PT ;  /* 0x000000562900720c */ /* 0x080fe20003f44070 */
[----:B------:R-:W-:Y:S01]  /*2ff0*/  FMUL R41, R101, UR10 ;  /* 0x0000000a65297c20 */ /* 0x000fe20008400000 */
[CC--:B------:R-:W-:Y:S01]  /*3000*/  ISETP.GT.U32.AND P1, PT, R40.reuse, R86.reuse, PT ;  /* 0x000000562800720c */ /* 0x0c0fe20003f24070 */
[C---:B------:R-:W-:Y:S01]  /*3010*/  VIADD R93, R40.reuse, 0x19 ;  /* 0x00000019285d7836 */ /* 0x040fe20000000000 */
[----:B------:R-:W-:Y:S01]  /*3020*/  ISETP.GE.U32.AND P0, PT, R40, R86, PT ;  /* 0x000000562800720c */ /* 0x000fe20003f06070 */
[----:B------:R-:W-:Y:S01]  /*3030*/  IMAD.X R94, RZ, RZ, R28, P5 ;  /* 0x000000ffff5e7224 */ /* 0x000fe200028e061c */
[----:B------:R-:W-:-:S02]  /*3040*/  ISETP.GT.U32.AND.EX P6, PT, R88, RZ, PT, P6 ;  /* 0x000000ff5800720c */ /* 0x000fc40003fc4160 */
[-C--:B------:R-:W-:Y:S01]  /*3050*/  ISETP.GT.U32.AND P5, PT, R92, R2.reuse, PT ;  /* 0x000000025c00720c */ /* 0x080fe20003fa4070 */
[----:B------:R-:W-:Y:S01]  /*3060*/  FMUL R40, R96, UR10 ;  /* 0x0000000a60287c20 */ /* 0x000fe20008400000 */
[----:B------:R-:W-:Y:S02]  /*3070*/  FSEL R41, R41, -INF , !P6 ;  /* 0xff80000029297808 */ /* 0x000fe40007000000 */
[C---:B------:R-:W-:Y:S02]  /*3080*/  ISETP.GT.U32.AND.EX P1, PT, R39.reuse, RZ, PT, P1 ;  /* 0x000000ff2700720c */ /* 0x040fe40003f24110 */
[----:B------:R-:W-:Y:S02]  /*3090*/  ISETP.GE.U32.AND.EX P0, PT, R39, RZ, PT, P0 ;  /* 0x000000ff2700720c */ /* 0x000fe40003f06100 */
[----:B------:R-:W-:Y:S02]  /*30a0*/  ISETP.GT.U32.AND P6, PT, R93, R2, PT ;  /* 0x000000025d00720c */ /* 0x000fe40003fc4070 */
[----:B------:R-:W-:-:S02]  /*30b0*/  ISETP.GT.U32.AND.EX P5, PT, R89, RZ, PT, P5 ;  /* 0x000000ff5900720c */ /* 0x000fc40003fa4150 */
[----:B------:R-:W-:Y:S01]  /*30c0*/  FMNMX3 R39, R84, R85, R43, !PT ;  /* 0x0000005554277276 */ /* 0x000fe2000780002b */
[----:B------:R-:W-:Y:S01]  /*30d0*/  FMUL R28, R97, UR10 ;  /* 0x0000000a611c7c20 */ /* 0x000fe20008400000 */
[----:B------:R-:W-:Y:S02]  /*30e0*/  ISETP.GT.U32.AND.EX P6, PT, R94, RZ, PT, P6 ;  /* 0x000000ff5e00720c */ /* 0x000fe40003fc4160 */
[----:B------:R-:W-:Y:S02]  /*30f0*/  FSEL R40, R40, -INF , !P5 ;  /* 0xff80000028287808 */ /* 0x000fe40006800000 */
[----:B------:R-:W-:Y:S02]  /*3100*/  FMNMX3 R39, R39, R3, R34, !PT ;  /* 0x0000000327277276 */ /* 0x000fe40007800022 */
[----:B------:R-:W-:Y:S02]  /*3110*/  FSEL R28, R28, -INF , !P6 ;  /* 0xff8000001c1c7808 */ /* 0x000fe40007000000 */
[----:B------:R-:W-:-:S02]  /*3120*/  FMNMX3 R39, R39, R41, R40, !PT ;  /* 0x0000002927277276 */ /* 0x000fc40007800028 */
[-C--:B------:R-:W-:Y:S02]  /*3130*/  ISETP.GT.U32.AND P5, PT, R92, R86.reuse, PT ;  /* 0x000000565c00720c */ /* 0x080fe40003fa4070 */
[----:B------:R-:W-:Y:S02]  /*3140*/  ISETP.GT.U32.AND P6, PT, R93, R86, PT ;  /* 0x000000565d00720c */ /* 0x000fe40003fc4070 */
[----:B------:R-:W-:Y:S02]  /*3150*/  FMNMX R86, R28, R39, !PT ;  /* 0x000000271c567209 */ /* 0x000fe40007800000 */
[----:B------:R-:W-:-:S03]  /*3160*/  ISETP.GT.U32.AND.EX P2, PT, R88, RZ, PT, P2 ;  /* 0x000000ff5800720c */ /* 0x000fc60003f44120 */
[----:B------:R-:W0:Y:S01]  /*3170*/  SHFL.BFLY PT, R88, R86, 0x2, 0x1f ;  /* 0x0c401f0056587f89 */ /* 0x000e2200000e0000 */
[----:B------:R-:W-:Y:S01]  /*3180*/  ISETP.GT.U32.AND.EX P3, PT, R87, RZ, PT, P3 ;  /* 0x000000ff5700720c */ /* 0x000fe20003f64130 */
[----:B------:R-:W-:Y:S01]  /*3190*/  FMUL R87, R91, UR10 ;  /* 0x0000000a5b577c20 */ /* 0x000fe20008400000 */
[----:B------:R-:W-:Y:S01]  /*31a0*/  ISETP.GT.U32.AND.EX P5, PT, R89, RZ, PT, P5 ;  /* 0x000000ff5900720c */ /* 0x000fe20003fa4150 */
[----:B------:R-:W-:Y:S01]  /*31b0*/  FMUL R89, R90, UR10 ;  /* 0x0000000a5a597c20 */ /* 0x000fe20008400000 */
[----:B------:R-:W-:Y:S01]  /*31c0*/  ISETP.GT.U32.AND.EX P4, PT, R42, RZ, PT, P4 ;  /* 0x000000ff2a00720c */ /* 0x000fe20003f84140 */
[----:B------:R-:W-:Y:S01]  /*31d0*/  FMUL R42, R95, UR10 ;  /* 0x0000000a5f2a7c20 */ /* 0x000fe20008400000 */
[----:B------:R-:W-:Y:S01]  /*31e0*/  FMUL R97, R102, UR10 ;  /* 0x0000000a66617c20 */ /* 0x000fe20008400000 */
[----:B------:R-:W-:Y:S02]  /*31f0*/  FSEL R87, R87, -INF , !P0 ;  /* 0xff80000057577808 */ /* 0x000fe40004000000 */
[----:B------:R-:W-:Y:S01]  /*3200*/  FSEL R89, R89, -INF , !P1 ;  /* 0xff80000059597808 */ /* 0x000fe20004800000 */
[----:B------:R-:W-:Y:S01]  /*3210*/  FMUL R96, R98, UR10 ;  /* 0x0000000a62607c20 */ /* 0x000fe20008400000 */
[----:B------:R-:W-:-:S02]  /*3220*/  FSEL R42, R42, -INF , !P4 ;  /* 0xff8000002a2a7808 */ /* 0x000fc40006000000 */
[----:B------:R-:W-:Y:S02]  /*3230*/  FSEL R97, R97, -INF , !P3 ;  /* 0xff80000061617808 */ /* 0x000fe40005800000 */
[----:B------:R-:W-:Y:S02]  /*3240*/  FMNMX3 R39, R89, R87, R35, !PT ;  /* 0x0000005759277276 */ /* 0x000fe40007800023 */
[----:B------:R-:W-:Y:S02]  /*3250*/  ISETP.GT.U32.AND.EX P6, PT, R94, RZ, PT, P6 ;  /* 0x000000ff5e00720c */ /* 0x000fe40003fc4160 */
[----:B------:R-:W-:Y:S02]  /*3260*/  FSEL R98, R103, -INF , !P2 ;  /* 0xff80000067627808 */ /* 0x000fe40005000000 */
[----:B------:R-:W-:Y:S02]  /*3270*/  FSEL R96, R96, -INF , !P5 ;  /* 0xff80000060607808 */ /* 0x000fe40006800000 */
[----:B------:R-:W-:-:S02]  /*3280*/  FMNMX3 R90, R39, R42, R97, !PT ;  /* 0x0000002a275a7276 */ /* 0x000fc40007800061 */
[----:B------:R-:W-:Y:S02]  /*3290*/  FSEL R39, R99, -INF , !P6 ;  /* 0xff80000063277808 */ /* 0x000fe40007000000 */
[----:B------:R-:W-:Y:S02]  /*32a0*/  FMNMX3 R90, R90, R98, R96, !PT ;  /* 0x000000625a5a7276 */ /* 0x000fe40007800060 */
[----:B0-----:R-:W-:Y:S02]  /*32b0*/  FMNMX R88, R86, R88, !PT ;  /* 0x0000005856587209 */ /* 0x001fe40007800000 */
[----:B------:R-:W-:-:S03]  /*32c0*/  FMNMX R90, R39, R90, !PT ;  /* 0x0000005a275a7209 */ /* 0x000fc60007800000 */
[----:B------:R-:W0:Y:S04]  /*32d0*/  SHFL.BFLY PT, R120, R88, 0x1, 0x1f ;  /* 0x0c201f0058787f89 */ /* 0x000e2800000e0000 */
[----:B------:R-:W1:Y:S01]  /*32e0*/  SHFL.BFLY PT, R86, R90, 0x2, 0x1f ;  /* 0x0c401f005a567f89 */ /* 0x000e6200000e0000 */
[----:B0-----:R-:W-:Y:S02]  /*32f0*/  FMNMX3 R120, R88, R120, R108, !PT ;  /* 0x0000007858787276 */ /* 0x001fe4000780006c */
[----:B-1----:R-:W-:-:S03]  /*3300*/  FMNMX R86, R90, R86, !PT ;  /* 0x000000565a567209 */ /* 0x002fc60007800000 */
[--C-:B------:R-:W-:Y:S02]  /*3310*/  FADD R91, R84, -R120.reuse ;  /* 0x80000078545b7221 */ /* 0x100fe40000000000 */
[----:B------:R-:W0:Y:S01]  /*3320*/  SHFL.BFLY PT, R84, R86, 0x1, 0x1f ;  /* 0x0c201f0056547f89 */ /* 0x000e2200000e0000 */
[----:B------:R-:W-:-:S03]  /*3330*/  FADD R3, R3, -R120 ;  /* 0x8000007803037221 */ /* 0x000fc60000000000 */
[----:B---3--:R-:W-:Y:S01]  /*3340*/  STS.U16 [R121+UR8+0x10800], R38 ;  /* 0x0108002679007988 */ /* 0x008fe20008000408 */
[----:B------:R-:W-:-:S04]  /*3350*/  FMUL R3, R3, 1.4426950216293334961 ;  /* 0x3fb8aa3b03037820 */ /* 0x000fc80000400000 */
[----:B------:R0:W-:Y:S01]  /*3360*/  MUFU.EX2 R95, R3 ;  /* 0x00000003005f7308 */ /* 0x0001e20000000800 */
[----:B------:R-:W-:-:S04]  /*3370*/  FADD R85, R85, -R120 ;  /* 0x8000007855557221 */ /* 0x000fc80000000000 */
[----:B------:R-:W-:Y:S01]  /*3380*/  FMUL R85, R85, 1.4426950216293334961 ;  /* 0x3fb8aa3b55557820 */ /* 0x000fe20000400000 */
[----:B0-----:R-:W-:-:S05]  /*3390*/  FMNMX3 R3, R86, R84, R109, !PT ;  /* 0x0000005456037276 */ /* 0x001fca000780006d */
[----:B------:R-:W-:-:S04]  /*33a0*/  FADD R87, R87, -R3 ;  /* 0x8000000357577221 */ /* 0x000fc80000000000 */
[----:B------:R-:W-:Y:S01]  /*33b0*/  FMUL R87, R87, 1.4426950216293334961 ;  /* 0x3fb8aa3b57577820 */ /* 0x000fe20000400000 */
[----:B------:R-:W-:Y:S01]  /*33c0*/  FADD R43, R43, -R120 ;  /* 0x800000782b2b7221 */ /* 0x000fe20000000000 */
[----:B----4-:R-:W-:Y:S04]  /*33d0*/  STS.U16 [R121+UR8+0x10000], R36 ;  /* 0x0100002479007988 */ /* 0x010fe80008000408 */
[----:B-----5:R-:W-:Y:S04]  /*33e0*/  STS.U16 [R121+UR8+0x10400], R37 ;  /* 0x0104002579007988 */ /* 0x020fe80008000408 */
[----:B------:R-:W-:Y:S04]  /*33f0*/  STS.U16 [R121+UR8+0x11000], R33 ;  /* 0x0110002179007988 */ /* 0x000fe80008000408 */
[----:B------:R-:W-:Y:S04]  /*3400*/  STS.U16 [R121+UR8+0x11400], R32 ;  /* 0x0114002079007988 */ /* 0x000fe80008000408 */
[----:B------:R0:W-:Y:S04]  /*3410*/  STS.U16 [R121+UR8+0x10c00], R29 ;  /* 0x010c001d79007988 */ /* 0x0001e80008000408 */
[----:B--2---:R1:W-:Y:S04]  /*3420*/  STS.U16 [R121+UR8+0x11800], R30 ;  /* 0x0118001e79007988 */ /* 0x0043e80008000408 */
[----:B------:R-:W-:Y:S01]  /*3430*/  STS.U16 [R121+UR8+0x11c00], R31 ;  /* 0x011c001f79007988 */ /* 0x000fe20008000408 */
[----:B------:R-:W-:Y:S01]  /*3440*/  BAR.SYNC.DEFER_BLOCKING 0x0 ;  /* 0x0000000000007b1d */ /* 0x000fe20000010000 */
[----:B------:R-:W-:-:S05]  /*3450*/  FMUL R43, R43, 1.4426950216293334961 ;  /* 0x3fb8aa3b2b2b7820 */ /* 0x000fca0000400000 */
[----:B------:R-:W-:Y:S01]  /*3460*/  MUFU.EX2 R90, R85 ;  /* 0x00000055005a7308 */ /* 0x000fe20000000800 */
[----:B------:R-:W-:-:S07]  /*3470*/  FADD R89, R89, -R3 ;  /* 0x8000000359597221 */ /* 0x000fce0000000000 */
[----:B------:R2:W-:Y:S01]  /*3480*/  MUFU.EX2 R88, R87 ;  /* 0x0000005700587308 */ /* 0x0005e20000000800 */
[----:B------:R-:W-:Y:S01]  /*3490*/  FADD R92, R35, -R3 ;  /* 0x80000003235c7221 */ /* 0x000fe20000000000 */
[----:B0-----:R-:W-:Y:S01]  /*34a0*/  FADD R29, -R3, R109 ;  /* 0x0000006d031d7221 */ /* 0x001fe20000000100 */
[----:B--2---:R-:W0:Y:S05]  /*34b0*/  LDSM.16.M88.4 R84, [R0+UR8+0x10000] ;  /* 0x010000080054783b */ /* 0x004e2a0008000200 */
[----:B------:R2:W-:Y:S01]  /*34c0*/  MUFU.EX2 R93, R43 ;  /* 0x0000002b005d7308 */ /* 0x0005e20000000800 */
[--C-:B------:R-:W-:Y:S01]  /*34d0*/  FADD R42, R42, -R3.reuse ;  /* 0x800000032a2a7221 */ /* 0x100fe20000000000 */
[----:B------:R-:W-:Y:S01]  /*34e0*/  FMUL R91, R91, 1.4426950216293334961 ;  /* 0x3fb8aa3b5b5b7820 */ /* 0x000fe20000400000 */
[----:B------:R-:W-:Y:S01]  /*34f0*/  FMUL R89, R89, 1.4426950216293334961 ;  /* 0x3fb8aa3b59597820 */ /* 0x000fe20000400000 */
[----:B------:R-:W-:Y:S01]  /*3500*/  FMUL R92, R92, 1.4426950216293334961 ;  /* 0x3fb8aa3b5c5c7820 */ /* 0x000fe20000400000 */
[----:B------:R-:W-:Y:S01]  /*3510*/  FMUL R29, R29, 1.4426950216293334961 ;  /* 0x3fb8aa3b1d1d7820 */ /* 0x000fe20000400000 */
[--C-:B------:R-:W-:Y:S01]  /*3520*/  FADD R41, R41, -R120.reuse ;  /* 0x8000007829297221 */ /* 0x100fe20000000000 */
[--C-:B-1----:R-:W-:Y:S01]  /*3530*/  FADD R30, R40, -R120.reuse ;  /* 0x80000078281e7221 */ /* 0x102fe20000000000 */
[----:B------:R-:W-:Y:S01]  /*3540*/  FADD R28, R28, -R120 ;  /* 0x800000781c1c7221 */ /* 0x000fe20000000000 */
[----:B--2---:R-:W-:Y:S01]  /*3550*/  FADD R43, -R120, R108 ;  /* 0x0000006c782b7221 */ /* 0x004fe20000000100 */
[----:B------:R-:W-:Y:S01]  /*3560*/  FMUL R42, R42, 1.4426950216293334961 ;  /* 0x3fb8aa3b2a2a7820 */ /* 0x000fe20000400000 */
[--C-:B------:R-:W-:Y:S01]  /*3570*/  FADD R97, R97, -R3.reuse ;  /* 0x8000000361617221 */ /* 0x100fe20000000000 */
[--C-:B------:R-:W-:Y:S01]  /*3580*/  FADD R98, R98, -R3.reuse ;  /* 0x8000000362627221 */ /* 0x100fe20000000000 */
[----:B------:R-:W-:Y:S01]  /*3590*/  FMUL R43, R43, 1.4426950216293334961 ;  /* 0x3fb8aa3b2b2b7820 */ /* 0x000fe20000400000 */
[----:B------:R-:W-:Y:S01]  /*35a0*/  MUFU.EX2 R91, R91 ;  /* 0x0000005b005b7308 */ /* 0x000fe20000000800 */
[--C-:B------:R-:W-:Y:S01]  /*35b0*/  FADD R96, R96, -R3.reuse ;  /* 0x8000000360607221 */ /* 0x100fe20000000000 */
[----:B------:R-:W-:Y:S01]  /*35c0*/  FADD R39, R39, -R3 ;  /* 0x8000000327277221 */ /* 0x000fe20000000000 */
[----:B------:R-:W-:Y:S04]  /*35d0*/  LDSM.16.M88.4 R116, [R0+UR8+0x10a00] ;  /* 0x010a00080074783b */ /* 0x000fe80008000200 */
[----:B------:R-:W-:Y:S01]  /*35e0*/  LDSM.16.M88.4 R100, [R0+UR8+0x11200] ;  /* 0x011200080064783b */ /* 0x000fe20008000200 */
[----:B------:R-:W1:Y:S08]  /*35f0*/  MUFU.EX2 R124, R43 ;  /* 0x0000002b007c7308 */ /* 0x000e700000000800 */
[----:B------:R-:W-:Y:S08]  /*3600*/  MUFU.EX2 R89, R89 ;  /* 0x0000005900597308 */ /* 0x000ff00000000800 */
[----:B------:R-:W-:Y:S08]  /*3610*/  MUFU.EX2 R92, R92 ;  /* 0x0000005c005c7308 */ /* 0x000ff00000000800 */
[----:B------:R2:W3:Y:S08]  /*3620*/  MUFU.EX2 R123, R29 ;  /* 0x0000001d007b7308 */ /* 0x0004f00000000800 */
[----:B------:R-:W4:Y:S01]  /*3630*/  MUFU.EX2 R94, R42 ;  /* 0x0000002a005e7308 */ /* 0x000f220000000800 */
[----:B--2---:R-:W-:-:S04]  /*3640*/  FADD R29, R34, -R120 ;  /* 0x80000078221d7221 */ /* 0x004fc80000000000 */
[----:B------:R-:W-:Y:S01]  /*3650*/  FMUL R29, R29, 1.4426950216293334961 ;  /* 0x3fb8aa3b1d1d7820 */ /* 0x000fe20000400000 */
[----:B------:R-:W-:Y:S01]  /*3660*/  FMUL R30, R30, 1.4426950216293334961 ;  /* 0x3fb8aa3b1e1e7820 */ /* 0x000fe20000400000 */
[----:B------:R-:W-:Y:S01]  /*3670*/  FMUL R28, R28, 1.4426950216293334961 ;  /* 0x3fb8aa3b1c1c7820 */ /* 0x000fe20000400000 */
[----:B------:R-:W-:Y:S01]  /*3680*/  FMUL R97, R97, 1.4426950216293334961 ;  /* 0x3fb8aa3b61617820 */ /* 0x000fe20000400000 */
[----:B------:R2:W-:Y:S01]  /*3690*/  MUFU.EX2 R104, R29 ;  /* 0x0000001d00687308 */ /* 0x0005e20000000800 */
[----:B------:R-:W-:Y:S01]  /*36a0*/  FMUL R98, R98, 1.4426950216293334961 ;  /* 0x3fb8aa3b62627820 */ /* 0x000fe20000400000 */
[----:B------:R-:W-:Y:S01]  /*36b0*/  FMUL R96, R96, 1.4426950216293334961 ;  /* 0x3fb8aa3b60607820 */ /* 0x000fe20000400000 */
[----:B------:R-:W-:Y:S01]  /*36c0*/  FMUL R39, R39, 1.4426950216293334961 ;  /* 0x3fb8aa3b27277820 */ /* 0x000fe20000400000 */
[C---:B-1----:R-:W-:Y:S01]  /*36d0*/  FMUL R4, R124.reuse, R4 ;  /* 0x000000047c047220 */ /* 0x042fe20000400000 */
[----:B------:R-:W-:Y:S01]  /*36e0*/  FMUL R5, R124, R5 ;  /* 0x000000057c057220 */ /* 0x000fe20000400000 */
[C---:B---3--:R-:W-:Y:S01]  /*36f0*/  FMUL R6, R123.reuse, R6 ;  /* 0x000000067b067220 */ /* 0x048fe20000400000 */
[----:B------:R-:W-:Y:S01]  /*3700*/  FMUL R7, R123, R7 ;  /* 0x000000077b077220 */ /* 0x000fe20000400000 */
[----:B------:R-:W-:Y:S01]  /*3710*/  F2FP.F16.F32.PACK_AB R32, R90, R91 ;  /* 0x0000005b5a20723e */ /* 0x000fe200000000ff */
[----:B--2---:R-:W-:Y:S01]  /*3720*/  FMUL R29, R41, 1.4426950216293334961 ;  /* 0x3fb8aa3b291d7820 */ /* 0x004fe20000400000 */
[----:B------:R-:W-:-:S02]  /*3730*/  F2FP.F16.F32.PACK_AB R33, R88, R89 ;  /* 0x000000595821723e */ /* 0x000fc400000000ff */
[----:B------:R-:W-:Y:S02]  /*3740*/  F2FP.F16.F32.PACK_AB R34, R95, R93 ;  /* 0x0000005d5f22723e */ /* 0x000fe400000000ff */
[----:B----4-:R-:W-:Y:S01]  /*3750*/  F2FP.F16.F32.PACK_AB R35, R94, R92 ;  /* 0x0000005c5e23723e */ /* 0x010fe200000000ff */
[----:B------:R-:W1:Y:S08]  /*3760*/  MUFU.EX2 R106, R29 ;  /* 0x0000001d006a7308 */ /* 0x000e700000000800 */
[----:B------:R-:W-:Y:S01]  /*3770*/  MUFU.EX2 R111, R30 ;  /* 0x0000001e006f7308 */ /* 0x000fe20000000800 */
[----:B0-----:R-:W-:Y:S07]  /*3780*/  HMMA.16816.F32 R4, R32, R84, R4 ;  /* 0x000000542004723c */ /* 0x001fee0000001804 */
[----:B------:R1:W-:Y:S08]  /*3790*/  MUFU.EX2 R113, R28 ;  /* 0x0000001c00717308 */ /* 0x0003f00000000800 */
[----:B------:R-:W-:Y:S08]  /*37a0*/  MUFU.EX2 R105, R97 ;  /* 0x0000006100697308 */ /* 0x000ff00000000800 */
[----:B------:R-:W0:Y:S08]  /*37b0*/  MUFU.EX2 R107, R98 ;  /* 0x00000062006b7308 */ /* 0x000e300000000800 */
[----:B------:R-:W-:Y:S08]  /*37c0*/  MUFU.EX2 R112, R96 ;  /* 0x0000006000707308 */ /* 0x000ff00000000800 */
[----:B------:R2:W3:Y:S01]  /*37d0*/  MUFU.EX2 R114, R39 ;  /* 0x0000002700727308 */ /* 0x0004e20000000800 */
[----:B-1----:R-:W-:Y:S01]  /*37e0*/  F2FP.F16.F32.PACK_AB R28, R106, R104 ;  /* 0x000000686a1c723e */ /* 0x002fe200000000ff */
[C---:B------:R-:W-:Y:S01]  /*37f0*/  FMUL R16, R124.reuse, R16 ;  /* 0x000000107c107220 */ /* 0x040fe20000400000 */
[----:B0-----:R-:W-:Y:S01]  /*3800*/  F2FP.F16.F32.PACK_AB R29, R107, R105 ;  /* 0x000000696b1d723e */ /* 0x001fe200000000ff */
[C---:B------:R-:W-:Y:S01]  /*3810*/  FMUL R17, R124.reuse, R17 ;  /* 0x000000117c117220 */ /* 0x040fe20000400000 */
[----:B------:R-:W-:Y:S01]  /*3820*/  F2FP.F16.F32.PACK_AB R30, R113, R111 ;  /* 0x0000006f711e723e */ /* 0x000fe200000000ff */
[C---:B------:R-:W-:Y:S01]  /*3830*/  FMUL R18, R123.reuse, R18 ;  /* 0x000000127b127220 */ /* 0x040fe20000400000 */
[C---:B------:R-:W-:Y:S01]  /*3840*/  FMUL R19, R123.reuse, R19 ;  /* 0x000000137b137220 */ /* 0x040fe20000400000 */
[C---:B------:R-:W-:Y:S01]  /*3850*/  FMUL R12, R124.reuse, R12 ;  /* 0x0000000c7c0c7220 */ /* 0x040fe20000400000 */
[----:B--2---:R-:W0:Y:S01]  /*3860*/  LDSM.16.M88.4 R36, [R0+UR8+0x10400] ;  /* 0x010400080024783b */ /* 0x004e220008000200 */
[C---:B------:R-:W-:Y:S01]  /*3870*/  FMUL R13, R124.reuse, R13 ;  /* 0x0000000d7c0d7220 */ /* 0x040fe20000400000 */
[C---:B------:R-:W-:Y:S01]  /*3880*/  FMUL R14, R123.reuse, R14 ;  /* 0x0000000e7b0e7220 */ /* 0x040fe20000400000 */
[----:B------:R-:W-:Y:S01]  /*3890*/  FMUL R15, R123, R15 ;  /* 0x0000000f7b0f7220 */ /* 0x000fe20000400000 */
[----:B------:R-:W-:Y:S01]  /*38a0*/  FADD R90, R91, R90 ;  /* 0x0000005a5b5a7221 */ /* 0x000fe20000000000 */
[----:B------:R-:W-:Y:S01]  /*38b0*/  FADD R88, R89, R88 ;  /* 0x0000005859587221 */ /* 0x000fe20000000000 */
[C---:B------:R-:W-:Y:S01]  /*38c0*/  FMUL R48, R124.reuse, R48 ;  /* 0x000000307c307220 */ /* 0x040fe20000400000 */
[----:B------:R-:W-:Y:S01]  /*38d0*/  FMUL R49, R124, R49 ;  /* 0x000000317c317220 */ /* 0x000fe20000400000 */
[----:B---3--:R-:W-:Y:S01]  /*38e0*/  F2FP.F16.F32.PACK_AB R31, R114, R112 ;  /* 0x00000070721f723e */ /* 0x008fe200000000ff */
[C---:B------:R-:W-:Y:S01]  /*38f0*/  FMUL R50, R123.reuse, R50 ;  /* 0x000000327b327220 */ /* 0x040fe20000400000 */
[----:B------:R-:W-:Y:S01]  /*3900*/  FMUL R51, R123, R51 ;  /* 0x000000337b337220 */ /* 0x000fe20000400000 */
[----:B------:R-:W-:Y:S04]  /*3910*/  LDSM.16.M88.4 R40, [R0+UR8+0x10200] ;  /* 0x010200080028783b */ /* 0x000fe80008000200 */
[----:B------:R-:W-:Y:S01]  /*3920*/  HMMA.16816.F32 R4, R28, R86, R4 ;  /* 0x000000561c04723c */ /* 0x000fe20000001804 */
[----:B------:R-:W1:Y:S01]  /*3930*/  LDSM.16.M88.4 R84, [R0+UR8+0x10600] ;  /* 0x010600080054783b */ /* 0x000e620008000200 */
[----:B------:R-:W-:Y:S01]  /*3940*/  FADD R90, R93, R90 ;  /* 0x0000005a5d5a7221 */ /* 0x000fe20000000000 */
[----:B------:R-:W-:Y:S01]  /*3950*/  FADD R88, R92, R88 ;  /* 0x000000585c587221 */ /* 0x000fe20000000000 */
[C---:B------:R-:W-:Y:S01]  /*3960*/  FMUL R8, R124.reuse, R8 ;  /* 0x000000087c087220 */ /* 0x040fe20000400000 */
[----:B------:R-:W-:Y:S01]  /*3970*/  FMUL R9, R124, R9 ;  /* 0x000000097c097220 */ /* 0x000fe20000400000 */
[----:B------:R-:W-:Y:S01]  /*3980*/  FADD R90, R95, R90 ;  /* 0x0000005a5f5a7221 */ /* 0x000fe20000000000 */
[----:B------:R-:W-:Y:S01]  /*3990*/  FADD R88, R94, R88 ;  /* 0x000000585e587221 */ /* 0x000fe20000000000 */
[C---:B------:R-:W-:Y:S01]  /*39a0*/  FMUL R10, R123.reuse, R10 ;  /* 0x0000000a7b0a7220 */ /* 0x040fe20000400000 */
[C---:B------:R-:W-:Y:S01]  /*39b0*/  FMUL R11, R123.reuse, R11 ;  /* 0x0000000b7b0b7220 */ /* 0x040fe20000400000 */
[C---:B------:R-:W-:Y:S01]  /*39c0*/  FMUL R20, R124.reuse, R20 ;  /* 0x000000147c147220 */ /* 0x040fe20000400000 */
[C---:B------:R-:W-:Y:S01]  /*39d0*/  FMUL R21, R124.reuse, R21 ;  /* 0x000000157c157220 */ /* 0x040fe20000400000 */
[C---:B------:R-:W-:Y:S01]  /*39e0*/  FMUL R22, R123.reuse, R22 ;  /* 0x000000167b167220 */ /* 0x040fe20000400000 */
[C---:B------:R-:W-:Y:S01]  /*39f0*/  FMUL R23, R123.reuse, R23 ;  /* 0x000000177b177220 */ /* 0x040fe20000400000 */
[C---:B------:R-:W-:Y:S01]  /*3a00*/  FMUL R44, R124.reuse, R44 ;  /* 0x0000002c7c2c7220 */ /* 0x040fe20000400000 */
[----:B------:R-:W-:Y:S01]  /*3a10*/  FMUL R45, R124, R45 ;  /* 0x0000002d7c2d7220 */ /* 0x000fe20000400000 */
[C---:B------:R-:W-:Y:S01]  /*3a20*/  FMUL R46, R123.reuse, R46 ;  /* 0x0000002e7b2e7220 */ /* 0x040fe20000400000 */
[----:B------:R-:W-:Y:S01]  /*3a30*/  FMUL R47, R123, R47 ;  /* 0x0000002f7b2f7220 */ /* 0x000fe20000400000 */
[----:B------:R-:W-:Y:S04]  /*3a40*/  LDSM.16.M88.4 R96, [R0+UR8+0x11400] ;  /* 0x011400080060783b */ /* 0x000fe80008000200 */
[----:B------:R-:W-:Y:S01]  /*3a50*/  LDSM.16.M88.4 R92, [R0+UR8+0x11600] ;  /* 0x01160008005c783b */ /* 0x000fe20008000200 */
[----:B0-----:R-:W-:Y:S01]  /*3a60*/  HMMA.16816.F32 R12, R32, R36, R12 ;  /* 0x00000024200c723c */ /* 0x001fe2000000180c */
[----:B------:R-:W-:-:S02]  /*3a70*/  IMAD.MOV.U32 R37, RZ, RZ, R105 ;  /* 0x000000ffff257224 */ /* 0x000fc400078e0069 */
[----:B------:R-:W-:-:S05]  /*3a80*/  IMAD.MOV.U32 R36, RZ, RZ, R104 ;  /* 0x000000ffff247224 */ /* 0x000fca00078e0068 */
[C---:B-1----:R-:W-:Y:S01]  /*3a90*/  HMMA.16816.F32 R16, R32.reuse, R84, R16 ;  /* 0x000000542010723c */ /* 0x042fe20000001810 */
[----:B------:R-:W-:Y:S02]  /*3aa0*/  IMAD.MOV.U32 R85, RZ, RZ, R107 ;  /* 0x000000ffff557224 */ /* 0x000fe400078e006b */
[----:B------:R-:W-:Y:S01]  /*3ab0*/  FADD R36, R36, R90 ;  /* 0x0000005a24247221 */ /* 0x000fe20000000000 */
[----:B------:R-:W-:Y:S02]  /*3ac0*/  IMAD.MOV.U32 R84, RZ, RZ, R106 ;  /* 0x000000ffff547224 */ /* 0x000fe400078e006a */
[----:B------:R-:W-:Y:S01]  /*3ad0*/  FADD R37, R37, R88 ;  /* 0x0000005825257221 */ /* 0x000fe20000000000 */
[----:B------:R-:W-:Y:S01]  /*3ae0*/  LDSM.16.M88.4 R104, [R0+UR8+0x11000] ;  /* 0x011000080068783b */ /* 0x000fe20008000200 */
[----:B------:R-:W-:Y:S02]  /*3af0*/  FADD R36, R84, R36 ;  /* 0x0000002454247221 */ /* 0x000fe40000000000 */
[----:B------:R-:W-:Y:S01]  /*3b00*/  FADD R37, R85, R37 ;  /* 0x0000002555257221 */ /* 0x000fe20000000000 */
[----:B------:R-:W-:Y:S01]  /*3b10*/  HMMA.16816.F32 R8, R32, R40, R8 ;  /* 0x000000282008723c */ /* 0x000fe20000001808 */
[----:B------:R-:W-:Y:S08]  /*3b20*/  LDSM.16.M88.4 R88, [R0+UR8+0x11800] ;  /* 0x011800080058783b */ /* 0x000ff00008000200 */
[----:B------:R-:W-:Y:S01]  /*3b30*/  HMMA.16816.F32 R16, R28, R86, R16 ;  /* 0x000000561c10723c */ /* 0x000fe20000001810 */
[----:B------:R-:W0:Y:S07]  /*3b40*/  LDSM.16.M88.4 R84, [R0+UR8+0x11a00] ;  /* 0x011a00080054783b */ /* 0x000e2e0008000200 */
[----:B0-----:R-:W-:Y:S01]  /*3b50*/  HMMA.16816.F32 R48, R32, R84, R48 ;  /* 0x000000542030723c */ /* 0x001fe20000001830 */
[----:B------:R-:W2:Y:S04]  /*3b60*/  LDL.LU R85, [R1+0x4] ;  /* 0x0000040001557983 */ /* 0x000ea80000300800 */
[----:B------:R-:W3:Y:S03]  /*3b70*/  LDL.LU R84, [R1] ;  /* 0x0000000001547983 */ /* 0x000ee60000300800 */
[C---:B------:R-:W-:Y:S01]  /*3b80*/  HMMA.16816.F32 R8, R28.reuse, R42, R8 ;  /* 0x0000002a1c08723c */ /* 0x040fe20000001808 */
[----:B------:R-:W0:Y:S07]  /*3b90*/  LDSM.16.M88.4 R40, [R0+UR8+0x10800] ;  /* 0x010800080028783b */ /* 0x000e2e0008000200 */
[----:B------:R-:W-:Y:S08]  /*3ba0*/  HMMA.16816.F32 R12, R28, R38, R12 ;  /* 0x000000261c0c723c */ /* 0x000ff0000000180c */
[----:B0-----:R-:W-:Y:S01]  /*3bb0*/  HMMA.16816.F32 R20, R32, R40, R20 ;  /* 0x000000282014723c */ /* 0x001fe20000001814 */
[----:B------:R-:W-:Y:S01]  /*3bc0*/  MOV R40, R111 ;  /* 0x0000006f00287202 */ /* 0x000fe20000000f00 */
[----:B------:R-:W-:Y:S01]  /*3bd0*/  IMAD.MOV.U32 R41, RZ, RZ, R112 ;  /* 0x000000ffff297224 */ /* 0x000fe200078e0070 */
[----:B------:R-:W-:Y:S03]  /*3be0*/  LDSM.16.M88.4 R108, [R0+UR8+0x10e00] ;  /* 0x010e0008006c783b */ /* 0x000fe60008000200 */
[----:B------:R-:W-:Y:S01]  /*3bf0*/  FADD R40, R40, R36 ;  /* 0x0000002428287221 */ /* 0x000fe20000000000 */
[----:B------:R-:W-:-:S02]  /*3c00*/  FADD R41, R41, R37 ;  /* 0x0000002529297221 */ /* 0x000fc40000000000 */
[----:B------:R-:W0:Y:S11]  /*3c10*/  LDSM.16.M88.4 R36, [R0+UR8+0x11c00] ;  /* 0x011c00080024783b */ /* 0x000e360008000200 */
[----:B------:R-:W-:Y:S01]  /*3c20*/  HMMA.16816.F32 R20, R28, R42, R20 ;  /* 0x0000002a1c14723c */ /* 0x000fe20000001814 */
[----:B------:R-:W-:-:S02]  /*3c30*/  IMAD.MOV.U32 R43, RZ, RZ, R114 ;  /* 0x000000ffff2b7224 */ /* 0x000fc400078e0072 */
[----:B------:R-:W-:Y:S02]  /*3c40*/  IMAD.MOV.U32 R42, RZ, RZ, R113 ;  /* 0x000000ffff2a7224 */ /* 0x000fe400078e0071 */
[----:B------:R-:W1:Y:S03]  /*3c50*/  LDSM.16.M88.4 R112, [R0+UR8+0x10c00] ;  /* 0x010c00080070783b */ /* 0x000e660008000200 */
[C---:B0-----:R-:W-:Y:S01]  /*3c60*/  HMMA.16816.F32 R44, R32.reuse, R36, R44 ;  /* 0x00000024202c723c */ /* 0x041fe2000000182c */
[----:B------:R-:W-:Y:S01]  /*3c70*/  FADD R36, R42, R40 ;  /* 0x000000282a247221 */ /* 0x000fe20000000000 */
[----:B------:R-:W-:Y:S02]  /*3c80*/  FADD R37, R43, R41 ;  /* 0x000000292b257221 */ /* 0x000fe40000000000 */
[----:B------:R-:W0:Y:S01]  /*3c90*/  LDSM.16.M88.4 R40, [R0+UR8+0x11e00] ;  /* 0x011e00080028783b */ /* 0x000e220008000200 */
[C---:B------:R-:W-:Y:S01]  /*3ca0*/  FMUL R80, R124.reuse, R80 ;  /* 0x000000507c507220 */ /* 0x040fe20000400000 */
        /* <DEDUP_REMOVED lines=35> */
[C---:B------:R-:W-:Y:S08]  /*3ee0*/  HMMA.16816.F32 R80, R32.reuse, R116, R80 ;  /* 0x000000742050723c */ /* 0x040ff00000001850 */
[C---:B-1----:R-:W-:Y:S08]  /*3ef0*/  HMMA.16816.F32 R76, R32.reuse, R112, R76 ;  /* 0x00000070204c723c */ /* 0x042ff0000000184c */
[C---:B------:R-:W-:Y:S08]  /*3f00*/  HMMA.16816.F32 R72, R32.reuse, R108, R72 ;  /* 0x0000006c2048723c */ /* 0x040ff00000001848 */
[C---:B------:R-:W-:Y:S08]  /*3f10*/  HMMA.16816.F32 R68, R32.reuse, R104, R68 ;  /* 0x000000682044723c */ /* 0x040ff00000001844 */
[C---:B------:R-:W-:Y:S08]  /*3f20*/  HMMA.16816.F32 R64, R32.reuse, R100, R64 ;  /* 0x000000642040723c */ /* 0x040ff00000001840 */
[C---:B------:R-:W-:Y:S08]  /*3f30*/  HMMA.16816.F32 R60, R32.reuse, R96, R60 ;  /* 0x00000060203c723c */ /* 0x040ff0000000183c */
[C---:B------:R-:W-:Y:S08]  /*3f40*/  HMMA.16816.F32 R56, R32.reuse, R92, R56 ;  /* 0x0000005c2038723c */ /* 0x040ff00000001838 */
[C---:B------:R-:W-:Y:S08]  /*3f50*/  HMMA.16816.F32 R52, R32.reuse, R88, R52 ;  /* 0x000000582034723c */ /* 0x040ff00000001834 */
[----:B0-----:R-:W-:Y:S01]  /*3f60*/  HMMA.16816.F32 R24, R32, R40, R24 ;  /* 0x000000282018723c */ /* 0x001fe20000001818 */
[----:B------:R-:W0:Y:S04]  /*3f70*/  SHFL.BFLY PT, R33, R36, 0x2, 0x1f ;  /* 0x0c401f0024217f89 */ /* 0x000e2800000e0000 */
[----:B------:R-:W1:Y:S01]  /*3f80*/  SHFL.BFLY PT, R32, R37, 0x2, 0x1f ;  /* 0x0c401f0025207f89 */ /* 0x000e6200000e0000 */
[----:B0-----:R-:W-:Y:S01]  /*3f90*/  FADD R33, R36, R33 ;  /* 0x0000002124217221 */ /* 0x001fe20000000000 */
[----:B-1----:R-:W-:-:S04]  /*3fa0*/  FADD R32, R37, R32 ;  /* 0x0000002025207221 */ /* 0x002fc80000000000 */
[----:B------:R-:W0:Y:S04]  /*3fb0*/  SHFL.BFLY PT, R35, R33, 0x1, 0x1f ;  /* 0x0c201f0021237f89 */ /* 0x000e2800000e0000 */
[----:B------:R-:W1:Y:S01]  /*3fc0*/  SHFL.BFLY PT, R34, R32, 0x1, 0x1f ;  /* 0x0c201f0020227f89 */ /* 0x000e6200000e0000 */
[----:B------:R-:W-:Y:S01]  /*3fd0*/  UIADD3 UR6, UP0, UPT, UR6, 0x20, URZ ;  /* 0x0000002006067890 */ /* 0x000fe2000ff1e0ff */
[----:B------:R-:W-:Y:S03]  /*3fe0*/  HMMA.16816.F32 R80, R28, R118, R80 ;  /* 0x000000761c50723c */ /* 0x000fe60000001850 */
[----:B------:R-:W-:Y:S01]  /*3ff0*/  UIADD3.X UR7, UPT, UPT, URZ, UR7, URZ, UP0, !UPT ;  /* 0x00000007ff077290 */ /* 0x000fe200087fe4ff */
[----:B0-----:R-:W-:Y:S01]  /*4000*/  FADD R35, R33, R35 ;  /* 0x0000002321237221 */ /* 0x001fe20000000000 */
[----:B-1----:R-:W-:-:S03]  /*4010*/  FADD R34, R32, R34 ;  /* 0x0000002220227221 */ /* 0x002fc60000000000 */
[----:B------:R-:W-:Y:S01]  /*4020*/  HMMA.16816.F32 R76, R28, R114, R76 ;  /* 0x000000721c4c723c */ /* 0x000fe2000000184c */
[----:B------:R-:W-:-:S07]  /*4030*/  UISETP.GE.U32.AND UP0, UPT, UR6, UR16, UPT ;  /* 0x000000100600728c */ /* 0x000fce000bf06070 */
[----:B------:R-:W-:Y:S01]  /*4040*/  HMMA.16816.F32 R72, R28, R110, R72 ;  /* 0x0000006e1c48723c */ /* 0x000fe20000001848 */
[----:B------:R-:W-:-:S07]  /*4050*/  UISETP.GE.U32.AND.EX UP0, UPT, UR7, URZ, UPT, UP0 ;  /* 0x000000ff0700728c */ /* 0x000fce000bf06100 */
[C---:B------:R-:W-:Y:S08]  /*4060*/  HMMA.16816.F32 R68, R28.reuse, R106, R68 ;  /* 0x0000006a1c44723c */ /* 0x040ff00000001844 */
[----:B------:R-:W-:Y:S01]  /*4070*/  HMMA.16816.F32 R64, R28, R102, R64 ;  /* 0x000000661c40723c */ /* 0x000fe20000001840 */
[----:B--2---:R-:W-:Y:S01]  /*4080*/  FFMA R85, R124, R85, R35 ;  /* 0x000000557c557223 */ /* 0x004fe20000000023 */
[----:B---3--:R-:W-:-:S04]  /*4090*/  FFMA R84, R123, R84, R34 ;  /* 0x000000547b547223 */ /* 0x008fc80000000022 */
[----:B------:R0:W-:Y:S02]  /*40a0*/  STL [R1+0x4], R85 ;  /* 0x0000045501007387 */ /* 0x0001e40000100800 */
[C---:B------:R-:W-:Y:S02]  /*40b0*/  HMMA.16816.F32 R60, R28.reuse, R98, R60 ;  /* 0x000000621c3c723c */ /* 0x040fe4000000183c */
[----:B------:R0:W-:Y:S06]  /*40c0*/  STL [R1], R84 ;  /* 0x0000005401007387 */ /* 0x0001ec0000100800 */
[C---:B------:R-:W-:Y:S08]  /*40d0*/  HMMA.16816.F32 R56, R28.reuse, R94, R56 ;  /* 0x0000005e1c38723c */ /* 0x040ff00000001838 */
[C---:B------:R-:W-:Y:S08]  /*40e0*/  HMMA.16816.F32 R52, R28.reuse, R90, R52 ;  /* 0x0000005a1c34723c */ /* 0x040ff00000001834 */
[C---:B------:R-:W-:Y:S08]  /*40f0*/  HMMA.16816.F32 R48, R28.reuse, R86, R48 ;  /* 0x000000561c30723c */ /* 0x040ff00000001830 */
[C---:B------:R-:W-:Y:S08]  /*4100*/  HMMA.16816.F32 R44, R28.reuse, R38, R44 ;  /* 0x000000261c2c723c */ /* 0x040ff0000000182c */
[----:B------:R-:W-:Y:S01]  /*4110*/  HMMA.16816.F32 R24, R28, R42, R24 ;  /* 0x0000002a1c18723c */ /* 0x000fe20000001818 */
[----:B------:R-:W-:-:S02]  /*4120*/  IMAD.MOV.U32 R108, RZ, RZ, R120 ;  /* 0x000000ffff6c7224 */ /* 0x000fc400078e0078 */
[----:B------:R-:W-:Y:S01]  /*4130*/  IMAD.MOV.U32 R109, RZ, RZ, R3 ;  /* 0x000000ffff6d7224 */ /* 0x000fe200078e0003 */
[----:B------:R-:W-:Y:S02]  /*4140*/  ULEA UR5, UR13, UR5, 0x5 ;  /* 0x000000050d057291 */ /* 0x000fe4000f8e28ff */
[----:B------:R-:W-:Y:S01]  /*4150*/  ULEA UR4, UR11, UR4, 0x5 ;  /* 0x000000040b047291 */ /* 0x000fe2000f8e28ff */
[----:B0-----:R-:W-:-:S13]  /*4160*/  BRA.U !UP0, `(.L_x_1) ;  /* 0xffffffe1087c7547 */ /* 0x001fda000b83ffff */
.L_x_0:
[----:B------:R-:W2:Y:S01]  /*4170*/  LDL.LU R2, [R1] ;  /* 0x0000000001027983 */ /* 0x000ea20000300800 */
[----:B------:R-:W0:Y:S01]  /*4180*/  S2R R0, SR_TID.X ;  /* 0x0000000000007919 */ /* 0x000e220000002100 */
[----:B------:R-:W-:Y:S01]  /*4190*/  IMAD.MOV.U32 R36, RZ, RZ, R51 ;  /* 0x000000ffff247224 */ /* 0x000fe200078e0033 */
[----:B------:R-:W1:Y:S01]  /*41a0*/  S2R R92, SR_TID.X ;  /* 0x00000000005c7919 */ /* 0x000e620000002100 */
[----:B------:R-:W-:Y:S01]  /*41b0*/  IMAD.MOV.U32 R30, RZ, RZ, R58 ;  /* 0x000000ffff1e7224 */ /* 0x000fe200078e003a */
[----:B------:R-:W-:Y:S01]  /*41c0*/  MOV R42, R25 ;  /* 0x00000019002a7202 */ /* 0x000fe20000000f00 */
[----:B------:R-:W-:Y:S01]  /*41d0*/  IMAD.MOV.U32 R38, RZ, RZ, R50 ;  /* 0x000000ffff267224 */ /* 0x000fe200078e0032 */
[----:B------:R-:W3:Y:S01]  /*41e0*/  LDL.LU R28, [R1+0x4] ;  /* 0x00000400011c7983 */ /* 0x000ee20000300800 */
[----:B------:R-:W-:Y:S01]  /*41f0*/  MOV R58, R48 ;  /* 0x00000030003a7202 */ /* 0x000fe20000000f00 */
[----:B------:R-:W-:Y:S01]  /*4200*/  IMAD.MOV.U32 R48, RZ, RZ, R24 ;  /* 0x000000ffff307224 */ /* 0x000fe200078e0018 */
[----:B------:R-:W4:Y:S01]  /*4210*/  LDCU.64 UR4, c[0x0][0x3e0] ;  /* 0x00007c00ff0477ac */ /* 0x000f220008000a00 */
[----:B------:R-:W-:Y:S01]  /*4220*/  IMAD.MOV.U32 R34, RZ, RZ, R27 ;  /* 0x000000ffff227224 */ /* 0x000fe200078e001b */
[----:B------:R-:W5:Y:S01]  /*4230*/  S2R R90, SR_CTAID.X ;  /* 0x00000000005a7919 */ /* 0x000f620000002500 */
[----:B----4-:R-:W-:Y:S01]  /*4240*/  UIMAD UR4, UR9, UR4, URZ ;  /* 0x00000004090472a4 */ /* 0x010fe2000f8e02ff */
[----:B0-----:R-:W-:Y:S01]  /*4250*/  LOP3.LUT R31, R0, 0x7, RZ, 0xc0, !PT ;  /* 0x00000007001f7812 */ /* 0x001fe200078ec0ff */
[----:B-1----:R-:W-:-:S03]  /*4260*/  IMAD.SHL.U32 R0, R92, 0x4, RZ ;  /* 0x000000045c007824 */ /* 0x002fc600078e00ff */
[----:B------:R-:W-:Y:S02]  /*4270*/  LEA R29, R31, UR8, 0x4 ;  /* 0x000000081f1d7c11 */ /* 0x000fe4000f8e20ff */
[----:B------:R-:W-:-:S03]  /*4280*/  LOP3.LUT R0, R0, 0x3c0, RZ, 0xc0, !PT ;  /* 0x000003c000007812 */ /* 0x000fc600078ec0ff */
[----:B------:R-:W-:Y:S01]  /*4290*/  IMAD R31, R31, -0x8, R29 ;  /* 0xfffffff81f1f7824 */ /* 0x000fe200078e021d */
[----:B-----5:R-:W-:-:S03]  /*42a0*/  PRMT R90, R92, 0x6540, R90 ;  /* 0x000065405c5a7816 */ /* 0x020fc6000000005a */
[----:B------:R-:W-:Y:S01]  /*42b0*/  IMAD.IADD R35, R0, 0x1, R31 ;  /* 0x0000000100237824 */ /* 0x000fe200078e021f */
[----:B------:R-:W-:-:S05]  /*42c0*/  LOP3.LUT R0, R92, 0x8, RZ, 0xc0, !PT ;  /* 0x000000085c007812 */ /* 0x000fca00078ec0ff */
[C---:B------:R-:W-:Y:S01]  /*42d0*/  IMAD R33, R0.reuse, 0x200, R29 ;  /* 0x0000020000217824 */ /* 0x040fe200078e021d */
[----:B------:R-:W-:Y:S01]  /*42e0*/  LEA.HI R0, R0, R35, RZ, 0x1f ;  /* 0x0000002300007211 */ /* 0x000fe200078ff8ff */
[----:B------:R-:W-:Y:S01]  /*42f0*/  BAR.SYNC.DEFER_BLOCKING 0x0 ;  /* 0x0000000000007b1d */ /* 0x000fe20000010000 */
[----:B--2---:R-:W-:Y:S02]  /*4300*/  IMAD.MOV.U32 R51, RZ, RZ, R2 ;  /* 0x000000ffff337224 */ /* 0x004fe400078e0002 */
[----:B------:R-:W-:Y:S02]  /*4310*/  IMAD.SHL.U32 R2, R92, 0x8, RZ ;  /* 0x000000085c027824 */ /* 0x000fe400078e00ff */
[C---:B------:R-:W-:Y:S01]  /*4320*/  FMUL R24, R51.reuse, 8388608 ;  /* 0x4b00000033187820 */ /* 0x040fe20000400000 */
[C---:B------:R-:W-:Y:S02]  /*4330*/  FSETP.GEU.AND P2, PT, R51.reuse, 1.175494350822287508e-38, PT ;  /* 0x008000003300780b */ /* 0x040fe40003f4e000 */
[----:B------:R-:W-:-:S02]  /*4340*/  FSETP.GT.AND P0, PT, |R51|, 8.50705917302346158658e+37, PT ;  /* 0x7e8000003300780b */ /* 0x000fc40003f04200 */
[----:B------:R-:W-:Y:S02]  /*4350*/  FSEL R24, R24, R51, !P2 ;  /* 0x0000003318187208 */ /* 0x000fe40005000000 */
[----:B------:R-:W-:Y:S01]  /*4360*/  LOP3.LUT R2, R2, 0xf80, RZ, 0xc0, !PT ;  /* 0x00000f8002027812 */ /* 0x000fe200078ec0ff */
[----:B---3--:R-:W-:Y:S02]  /*4370*/  IMAD.MOV.U32 R40, RZ, RZ, R28 ;  /* 0x000000ffff287224 */ /* 0x008fe400078e001c */
[----:B------:R-:W-:Y:S01]  /*4380*/  IMAD.MOV.U32 R28, RZ, RZ, R26 ;  /* 0x000000ffff1c7224 */ /* 0x000fe200078e001a */
[----:B------:R-:W-:Y:S01]  /*4390*/  FSEL R26, RZ, -23, P2 ;  /* 0xc1b80000ff1a7808 */ /* 0x000fe20001000000 */
[C---:B------:R-:W-:Y:S01]  /*43a0*/  FMUL R25, R40.reuse, 8388608 ;  /* 0x4b00000028197820 */ /* 0x040fe20000400000 */
[----:B------:R-:W-:Y:S01]  /*43b0*/  FSETP.GEU.AND P1, PT, R40, 1.175494350822287508e-38, PT ;  /* 0x008000002800780b */ /* 0x000fe20003f2e000 */
[----:B------:R-:W-:Y:S01]  /*43c0*/  VIADD R43, R24, 0xc0cafb0d ;  /* 0xc0cafb0d182b7836 */ /* 0x000fe20000000000 */
[C---:B------:R-:W-:Y:S01]  /*43d0*/  FSETP.GEU.AND P2, PT, |R51|.reuse, 1.175494350822287508e-38, PT ;  /* 0x008000003300780b */ /* 0x040fe20003f4e200 */
[----:B------:R-:W-:Y:S01]  /*43e0*/  @P0 FMUL R51, R51, 0.25 ;  /* 0x3e80000033330820 */ /* 0x000fe20000400000 */
[----:B------:R-:W-:Y:S01]  /*43f0*/  FSEL R25, R25, R40, !P1 ;  /* 0x0000002819197208 */ /* 0x000fe20004800000 */
[----:B------:R-:W-:Y:S01]  /*4400*/  @P0 FMUL R46, R46, 0.25 ;  /* 0x3e8000002e2e0820 */ /* 0x000fe20000400000 */
[----:B------:R-:W-:Y:S01]  /*4410*/  FSEL R50, RZ, -23, P1 ;  /* 0xc1b80000ff327808 */ /* 0x000fe20000800000 */
[----:B------:R-:W-:Y:S01]  /*4420*/  @P0 FMUL R66, R66, 0.25 ;  /* 0x3e80000042420820 */ /* 0x000fe20000400000 */
[C---:B------:R-:W-:Y:S01]  /*4430*/  FSETP.GT.AND P1, PT, |R40|.reuse, 8.50705917302346158658e+37, PT ;  /* 0x7e8000002800780b */ /* 0x040fe20003f24200 */
[----:B------:R-:W-:Y:S01]  /*4440*/  @P0 FMUL R23, R23, 0.25 ;  /* 0x3e80000017170820 */ /* 0x000fe20000400000 */
[----:B------:R-:W-:Y:S01]  /*4450*/  FSETP.GEU.AND P3, PT, |R40|, 1.175494350822287508e-38, PT ;  /* 0x008000002800780b */ /* 0x000fe20003f6e200 */
[----:B------:R-:W-:Y:S01]  /*4460*/  @P0 FMUL R47, R47, 0.25 ;  /* 0x3e8000002f2f0820 */ /* 0x000fe20000400000 */
[----:B------:R-:W-:Y:S01]  /*4470*/  @P0 FMUL R22, R22, 0.25 ;  /* 0x3e80000016160820 */ /* 0x000fe20000400000 */
[----:B------:R-:W-:Y:S01]  /*4480*/  @P0 FMUL R70, R70, 0.25 ;  /* 0x3e80000046460820 */ /* 0x000fe20000400000 */
[----:B------:R-:W-:Y:S01]  /*4490*/  @P0 FMUL R15, R15, 0.25 ;  /* 0x3e8000000f0f0820 */ /* 0x000fe20000400000 */
[----:B------:R-:W-:Y:S01]  /*44a0*/  @!P2 FMUL R51, R51, 16777216 ;  /* 0x4b8000003333a820 */ /* 0x000fe20000400000 */
[----:B------:R-:W-:Y:S01]  /*44b0*/  @!P2 FMUL R46, R46, 16777216 ;  /* 0x4b8000002e2ea820 */ /* 0x000fe20000400000 */
[----:B------:R-:W-:Y:S01]  /*44c0*/  @!P2 FMUL R66, R66, 16777216 ;  /* 0x4b8000004242a820 */ /* 0x000fe20000400000 */
[----:B------:R-:W-:-:S02]  /*44d0*/  VIADD R84, R25, 0xc0cafb0d ;  /* 0xc0cafb0d19547836 */ /* 0x000fc40000000000 */
[----:B------:R-:W-:Y:S01]  /*44e0*/  @!P2 FMUL R23, R23, 16777216 ;  /* 0x4b8000001717a820 */ /* 0x000fe20000400000 */
[----:B------:R-:W-:Y:S01]  /*44f0*/  @P0 FMUL R28, R28, 0.25 ;  /* 0x3e8000001c1c0820 */ /* 0x000fe20000400000 */
[----:B------:R-:W-:Y:S01]  /*4500*/  @P1 FMUL R40, R40, 0.25 ;  /* 0x3e80000028281820 */ /* 0x000fe20000400000 */
[----:B------:R-:W0:Y:S01]  /*4510*/  MUFU.RCP R51, R51 ;  /* 0x0000003300337308 */ /* 0x000e220000001000 */
[----:B------:R-:W-:Y:S01]  /*4520*/  @P1 FMUL R9, R9, 0.25 ;  /* 0x3e80000009091820 */ /* 0x000fe20000400000 */
[----:B------:R-:W-:Y:S01]  /*4530*/  @P1 FMUL R5, R5, 0.25 ;  /* 0x3e80000005051820 */ /* 0x000fe20000400000 */
[----:B------:R-:W-:Y:S01]  /*4540*/  @!P3 FMUL R40, R40, 16777216 ;  /* 0x4b8000002828b820 */ /* 0x000fe20000400000 */
[----:B------:R-:W-:Y:S01]  /*4550*/  @!P2 FMUL R47, R47, 16777216 ;  /* 0x4b8000002f2fa820 */ /* 0x000fe20000400000 */
[----:B------:R-:W-:Y:S01]  /*4560*/  @!P2 FMUL R22, R22, 16777216 ;  /* 0x4b8000001616a820 */ /* 0x000fe20000400000 */
[----:B------:R-:W-:Y:S01]  /*4570*/  @P0 FMUL R67, R67, 0.25 ;  /* 0x3e80000043430820 */ /* 0x000fe20000400000 */
[----:B------:R-:W-:Y:S01]  /*4580*/  @!P2 FMUL R70, R70, 16777216 ;  /* 0x4b8000004646a820 */ /* 0x000fe20000400000 */
[----:B------:R-:W1:Y:S01]  /*4590*/  MUFU.RCP R27, R40 ;  /* 0x00000028001b7308 */ /* 0x000e620000001000 */
[----:B------:R-:W-:Y:S01]  /*45a0*/  @!P2 FMUL R15, R15, 16777216 ;  /* 0x4b8000000f0fa820 */ /* 0x000fe20000400000 */
[----:B------:R-:W-:Y:S01]  /*45b0*/  @P0 FMUL R62, R62, 0.25 ;  /* 0x3e8000003e3e0820 */ /* 0x000fe20000400000 */
[----:B------:R-:W-:Y:S01]  /*45c0*/  @P1 FMUL R8, R8, 0.25 ;  /* 0x3e80000008081820 */ /* 0x000fe20000400000 */
[----:B------:R-:W-:Y:S01]  /*45d0*/  @P1 FMUL R4, R4, 0.25 ;  /* 0x3e80000004041820 */ /* 0x000fe20000400000 */
[----:B------:R-:W-:Y:S01]  /*45e0*/  @!P3 FMUL R9, R9, 16777216 ;  /* 0x4b8000000909b820 */ /* 0x000fe20000400000 */
[----:B------:R-:W-:Y:S01]  /*45f0*/  @!P3 FMUL R5, R5, 16777216 ;  /* 0x4b8000000505b820 */ /* 0x000fe20000400000 */
[----:B------:R-:W-:-:S02]  /*4600*/  IMAD.IADD R2, R2, 0x1, R33 ;  /* 0x0000000102027824 */ /* 0x000fc400078e0221 */
[----:B------:R-:W-:Y:S01]  /*4610*/  @P0 FMUL R11, R11, 0.25 ;  /* 0x3e8000000b0b0820 */ /* 0x000fe20000400000 */
[C---:B0-----:R-:W-:Y:S01]  /*4620*/  FMUL R32, R51.reuse, R46 ;  /* 0x0000002e33207220 */ /* 0x041fe20000400000 */
[----:B------:R-:W-:Y:S01]  /*4630*/  FMUL R46, R51, R66 ;  /* 0x00000042332e7220 */ /* 0x000fe20000400000 */
[----:B------:R-:W-:Y:S01]  /*4640*/  @P0 FMUL R7, R7, 0.25 ;  /* 0x3e80000007070820 */ /* 0x000fe20000400000 */
[C---:B------:R-:W-:Y:S01]  /*4650*/  FMUL R66, R51.reuse, R23 ;  /* 0x0000001733427220 */ /* 0x040fe20000400000 */
[----:B------:R-:W-:Y:S01]  /*4660*/  LOP3.LUT R84, R84, 0xff800000, RZ, 0xc0, !PT ;  /* 0xff80000054547812 */ /* 0x000fe200078ec0ff */
[----:B------:R-:W-:Y:S01]  /*4670*/  @!P2 FMUL R28, R28, 16777216 ;  /* 0x4b8000001c1ca820 */ /* 0x000fe20000400000 */
[C---:B------:R-:W-:Y:S01]  /*4680*/  FMUL R33, R51.reuse, R47 ;  /* 0x0000002f33217220 */ /* 0x040fe20000400000 */
[----:B------:R-:W-:Y:S01]  /*4690*/  FMUL R23, R51, R22 ;  /* 0x0000001633177220 */ /* 0x000fe20000400000 */
[----:B------:R-:W-:Y:S01]  /*46a0*/  @!P2 FMUL R67, R67, 16777216 ;  /* 0x4b8000004343a820 */ /* 0x000fe20000400000 */
[C---:B------:R-:W-:Y:S01]  /*46b0*/  FMUL R47, R51.reuse, R70 ;  /* 0x00000046332f7220 */ /* 0x040fe20000400000 */
[----:B------:R-:W-:Y:S01]  /*46c0*/  FMUL R22, R51, R15 ;  /* 0x0000000f33167220 */ /* 0x000fe20000400000 */
[----:B------:R-:W-:Y:S01]  /*46d0*/  @!P2 FMUL R62, R62, 16777216 ;  /* 0x4b8000003e3ea820 */ /* 0x000fe20000400000 */
[----:B------:R-:W-:Y:S01]  /*46e0*/  @!P3 FMUL R8, R8, 16777216 ;  /* 0x4b8000000808b820 */ /* 0x000fe20000400000 */
[----:B------:R-:W-:Y:S01]  /*46f0*/  @!P3 FMUL R4, R4, 16777216 ;  /* 0x4b8000000404b820 */ /* 0x000fe20000400000 */
[C---:B-1----:R-:W-:Y:S01]  /*4700*/  FMUL R15, R27.reuse, R9 ;  /* 0x000000091b0f7220 */ /* 0x042fe20000400000 */
[----:B------:R-:W-:Y:S01]  /*4710*/  FMUL R70, R27, R5 ;  /* 0x000000051b467220 */ /* 0x000fe20000400000 */
[----:B------:R-:W-:Y:S01]  /*4720*/  LOP3.LUT R43, R43, 0xff800000, RZ, 0xc0, !PT ;  /* 0xff8000002b2b7812 */ /* 0x000fe200078ec0ff */
[----:B------:R-:W-:Y:S01]  /*4730*/  @!P2 FMUL R11, R11, 16777216 ;  /* 0x4b8000000b0ba820 */ /* 0x000fe20000400000 */
[----:B------:R-:W-:Y:S01]  /*4740*/  @!P2 FMUL R7, R7, 16777216 ;  /* 0x4b8000000707a820 */ /* 0x000fe20000400000 */
[----:B------:R-:W-:Y:S01]  /*4750*/  I2FP.F32.S32 R29, R84 ;  /* 0x00000054001d7245 */ /* 0x000fe20000201400 */
[----:B------:R-:W-:Y:S01]  /*4760*/  @P0 FMUL R63, R63, 0.25 ;  /* 0x3e8000003f3f0820 */ /* 0x000fe20000400000 */
[C---:B------:R-:W-:Y:S01]  /*4770*/  FMUL R35, R51.reuse, R28 ;  /* 0x0000001c33237220 */ /* 0x040fe20000400000 */
[----:B------:R-:W-:Y:S01]  /*4780*/  @P0 FMUL R10, R10, 0.25 ;  /* 0x3e8000000a0a0820 */ /* 0x000fe20000400000 */
[----:B------:R-:W-:Y:S01]  /*4790*/  @P0 FMUL R6, R6, 0.25 ;  /* 0x3e80000006060820 */ /* 0x000fe20000400000 */
[----:B------:R-:W-:Y:S01]  /*47a0*/  FMUL R28, R51, R67 ;  /* 0x00000043331c7220 */ /* 0x000fe20000400000 */
[----:B------:R-:W-:-:S02]  /*47b0*/  IMAD.IADD R84, R25, 0x1, -R84 ;  /* 0x0000000119547824 */ /* 0x000fc400078e0a54 */
[----:B------:R-:W-:Y:S01]  /*47c0*/  FMUL R41, R51, R62 ;  /* 0x0000003e33297220 */ /* 0x000fe20000400000 */
[C---:B------:R-:W-:Y:S01]  /*47d0*/  FMUL R8, R27.reuse, R8 ;  /* 0x000000081b087220 */ /* 0x040fe20000400000 */
[----:B------:R-:W-:Y:S01]  /*47e0*/  FMUL R67, R27, R4 ;  /* 0x000000041b437220 */ /* 0x000fe20000400000 */
[----:B------:R-:W-:Y:S01]  /*47f0*/  I2FP.F32.S32 R31, R43 ;  /* 0x0000002b001f7245 */ /* 0x000fe20000201400 */
[C---:B------:R-:W-:Y:S01]  /*4800*/  FMUL R11, R51.reuse, R11 ;  /* 0x0000000b330b7220 */ /* 0x040fe20000400000 */
[----:B------:R-:W-:Y:S01]  /*4810*/  FMUL R62, R51, R7 ;  /* 0x00000007333e7220 */ /* 0x000fe20000400000 */
[----:B------:R-:W-:Y:S01]  /*4820*/  F2FP.F16.F32.PACK_AB R5, R15, R70 ;  /* 0x000000460f05723e */ /* 0x000fe200000000ff */
[----:B------:R-:W-:Y:S01]  /*4830*/  @!P2 FMUL R63, R63, 16777216 ;  /* 0x4b8000003f3fa820 */ /* 0x000fe20000400000 */
[----:B------:R-:W-:Y:S01]  /*4840*/  MOV R15, 0x3dc6b27f ;  /* 0x3dc6b27f000f7802 */ /* 0x000fe20000000f00 */
[----:B------:R-:W-:Y:S02]  /*4850*/  IMAD.IADD R43, R24, 0x1, -R43 ;  /* 0x00000001182b7824 */ /* 0x000fe400078e0a2b */
[----:B------:R-:W-:Y:S01]  /*4860*/  @!P2 FMUL R10, R10, 16777216 ;  /* 0x4b8000000a0aa820 */ /* 0x000fe20000400000 */
[----:B------:R-:W-:Y:S01]  /*4870*/  @!P2 FMUL R6, R6, 16777216 ;  /* 0x4b8000000606a820 */ /* 0x000fe20000400000 */
[----:B------:R-:W-:Y:S01]  /*4880*/  FADD R84, R84, -1 ;  /* 0xbf80000054547421 */ /* 0x000fe20000000000 */
[----:B------:R-:W-:Y:S01]  /*4890*/  F2FP.F16.F32.PACK_AB R4, R8, R67 ;  /* 0x000000430804723e */ /* 0x000fe200000000ff */
[----:B------:R-:W-:Y:S01]  /*48a0*/  FMUL R40, R51, R63 ;  /* 0x0000003f33287220 */ /* 0x000fe20000400000 */
[----:B------:R-:W-:Y:S01]  /*48b0*/  F2FP.F16.F32.PACK_AB R7, R11, R62 ;  /* 0x0000003e0b07723e */ /* 0x000fe200000000ff */
[----:B------:R-:W-:Y:S01]  /*48c0*/  FADD R8, R43, -1 ;  /* 0xbf8000002b087421 */ /* 0x000fe20000000000 */
[C---:B------:R-:W-:Y:S01]  /*48d0*/  FMUL R10, R51.reuse, R10 ;  /* 0x0000000a330a7220 */ /* 0x040fe20000400000 */
[----:B------:R-:W-:Y:S01]  /*48e0*/  FMUL R63, R51, R6 ;  /* 0x00000006333f7220 */ /* 0x000fe20000400000 */
[-C--:B------:R-:W-:Y:S01]  /*48f0*/  FFMA.FTZ R11, R84, R15.reuse, -0.16845393180847167969 ;  /* 0xbe2c7f30540b7423 */ /* 0x080fe2000001000f */
[----:B------:R-:W-:Y:S01]  /*4900*/  FFMA.FTZ R15, R8, R15, -0.16845393180847167969 ;  /* 0xbe2c7f30080f7423 */ /* 0x000fe2000001000f */
[----:B------:R-:W-:Y:S01]  /*4910*/  @P0 FMUL R55, R55, 0.25 ;  /* 0x3e80000037370820 */ /* 0x000fe20000400000 */
[----:B------:R-:W-:Y:S01]  /*4920*/  @P0 FMUL R54, R54, 0.25 ;  /* 0x3e80000036360820 */ /* 0x000fe20000400000 */
[----:B------:R-:W-:Y:S01]  /*4930*/  FFMA.FTZ R11, R84, R11, 0.1716887056827545166 ;  /* 0x3e2fcf2a540b7423 */ /* 0x000fe2000001000b */
[----:B------:R-:W-:Y:S01]  /*4940*/  F2FP.F16.F32.PACK_AB R6, R10, R63 ;  /* 0x0000003f0a06723e */ /* 0x000fe200000000ff */
[----:B------:R-:W-:Y:S01]  /*4950*/  FFMA.FTZ R15, R8, R15, 0.1716887056827545166 ;  /* 0x3e2fcf2a080f7423 */ /* 0x000fe2000001000f */
[----:B------:R-:W-:Y:S01]  /*4960*/  @P0 FMUL R59, R59, 0.25 ;  /* 0x3e8000003b3b0820 */ /* 0x000fe20000400000 */
[----:B------:R-:W-:Y:S01]  /*4970*/  FFMA.FTZ R11, R84, R11, -0.17900948226451873779 ;  /* 0xbe374e43540b7423 */ /* 0x000fe2000001000b */
[----:B------:R-:W-:Y:S01]  /*4980*/  @P0 FMUL R34, R34, 0.25 ;  /* 0x3e80000022220820 */ /* 0x000fe20000400000 */
[----:B------:R-:W-:Y:S01]  /*4990*/  STSM.16.M88.4 [R2], R4 ;  /* 0x0000000402007844 */ /* 0x000fe20000000200 */
[----:B------:R-:W-:Y:S01]  /*49a0*/  FFMA.FTZ R15, R8, R15, -0.17900948226451873779 ;  /* 0xbe374e43080f7423 */ /* 0x000fe2000001000f */
[----:B------:R-:W-:Y:S01]  /*49b0*/  FFMA.FTZ R11, R84, R11, 0.20512372255325317383 ;  /* 0x3e520bf4540b7423 */ /* 0x000fe2000001000b */
[----:B------:R-:W-:Y:S01]  /*49c0*/  @P0 FMUL R36, R36, 0.25 ;  /* 0x3e80000024240820 */ /* 0x000fe20000400000 */
[----:B------:R-:W-:Y:S01]  /*49d0*/  @P0 FMUL R38, R38, 0.25 ;  /* 0x3e80000026260820 */ /* 0x000fe20000400000 */
[----:B------:R-:W-:Y:S01]  /*49e0*/  FFMA.FTZ R15, R8, R15, 0.20512372255325317383 ;  /* 0x3e520bf4080f7423 */ /* 0x000fe2000001000f */
[----:B------:R-:W-:Y:S01]  /*49f0*/  @P0 FMUL R30, R30, 0.25 ;  /* 0x3e8000001e1e0820 */ /* 0x000fe20000400000 */
        /* <DEDUP_REMOVED lines=10> */
[----:B------:R-:W-:Y:S01]  /*4aa0*/  FFMA.FTZ R11, R84, R11, -0.24046532809734344482 ;  /* 0xbe763c8b540b7423 */ /* 0x000fe2000001000b */
[----:B------:R-:W-:Y:S01]  /*4ab0*/  @P1 FMUL R53, R53, 0.25 ;  /* 0x3e80000035351820 */ /* 0x000fe20000400000 */
[----:B------:R-:W-:Y:S01]  /*4ac0*/  @!P2 FMUL R55, R55, 16777216 ;  /* 0x4b8000003737a820 */ /* 0x000fe20000400000 */
[----:B------:R-:W-:Y:S01]  /*4ad0*/  @!P2 FMUL R54, R54, 16777216 ;  /* 0x4b8000003636a820 */ /* 0x000fe20000400000 */
[----:B------:R-:W-:Y:S01]  /*4ae0*/  @!P2 FMUL R59, R59, 16777216 ;  /* 0x4b8000003b3ba820 */ /* 0x000fe20000400000 */
[----:B------:R-:W-:Y:S01]  /*4af0*/  FFMA.FTZ R15, R8, R15, -0.24046532809734344482 ;  /* 0xbe763c8b080f7423 */ /* 0x000fe2000001000f */
[----:B------:R-:W-:Y:S01]  /*4b00*/  @!P2 FMUL R34, R34, 16777216 ;  /* 0x4b8000002222a820 */ /* 0x000fe20000400000 */
        /* <DEDUP_REMOVED lines=13> */
[----:B------:R-:W-:Y:S01]  /*4be0*/  FFMA.FTZ R11, R84, R11, 0.28857114911079406738 ;  /* 0x3e93bf99540b7423 */ /* 0x000fe2000001000b */
[----:B------:R-:W-:Y:S01]  /*4bf0*/  @!P3 FMUL R53, R53, 16777216 ;  /* 0x4b8000003535b820 */ /* 0x000fe20000400000 */
[----:B------:R-:W-:Y:S01]  /*4c00*/  FFMA.FTZ R26, R31, 1.1920928955078125e-07, R26 ;  /* 0x340000001f1a7823 */ /* 0x000fe2000001001a */
[----:B------:R-:W-:Y:S01]  /*4c10*/  FFMA.FTZ R50, R29, 1.1920928955078125e-07, R50 ;  /* 0x340000001d327823 */ /* 0x000fe20000010032 */
[C---:B------:R-:W-:Y:S01]  /*4c20*/  FMUL R37, R51.reuse, R55 ;  /* 0x0000003733257220 */ /* 0x040fe20000400000 */
[C---:B------:R-:W-:Y:S01]  /*4c30*/  FMUL R39, R51.reuse, R54 ;  /* 0x0000003633277220 */ /* 0x040fe20000400000 */
[C---:B------:R-:W-:Y:S01]  /*4c40*/  FMUL R31, R51.reuse, R59 ;  /* 0x0000003b331f7220 */ /* 0x040fe20000400000 */
[----:B------:R-:W-:Y:S01]  /*4c50*/  FFMA.FTZ R15, R8, R15, 0.28857114911079406738 ;  /* 0x3e93bf99080f7423 */ /* 0x000fe2000001000f */
        /* <DEDUP_REMOVED lines=14> */
[----:B------:R-:W-:Y:S01]  /*4d40*/  FFMA.FTZ R11, R84, R11, -0.36067417263984680176 ;  /* 0xbeb8aa49540b7423 */ /* 0x000fe2000001000b */
[----:B------:R-:W-:Y:S01]  /*4d50*/  FMUL R51, R27, R53 ;  /* 0x000000351b337220 */ /* 0x000fe20000400000 */
[----:B------:R-:W-:Y:S01]  /*4d60*/  LOP3.LUT R53, R92, 0x1ff, RZ, 0xc0, !PT ;  /* 0x000001ff5c357812 */ /* 0x000fe200078ec0ff */
[----:B------:R-:W-:Y:S01]  /*4d70*/  FFMA.FTZ R15, R8, R15, -0.36067417263984680176 ;  /* 0xbeb8aa49080f7423 */ /* 0x000fe2000001000f */
[----:B------:R-:W-:Y:S01]  /*4d80*/  FFMA.FTZ R11, R84, R11, 0.48089820146560668945 ;  /* 0x3ef6384a540b7423 */ /* 0x000fe2000001000b */
[----:B------:R-:W-:Y:S01]  /*4d90*/  @P1 FMUL R42, R42, 0.25 ;  /* 0x3e8000002a2a1820 */ /* 0x000fe20000400000 */
[----:B------:R-:W-:Y:S01]  /*4da0*/  LEA R53, R53, UR8, 0x4 ;  /* 0x0000000835357c11 */ /* 0x000fe2000f8e20ff */
[----:B------:R-:W-:Y:S01]  /*4db0*/  BAR.SYNC.DEFER_BLOCKING 0x0 ;  /* 0x0000000000007b1d */ /* 0x000fe20000010000 */
[----:B------:R-:W-:Y:S01]  /*4dc0*/  FFMA.FTZ R15, R8, R15, 0.48089820146560668945 ;  /* 0x3ef6384a080f7423 */ /* 0x000fe2000001000f */
[----:B------:R-:W-:Y:S01]  /*4dd0*/  FFMA.FTZ R11, R84, R11, -0.72134751081466674805 ;  /* 0xbf38aa3b540b7423 */ /* 0x000fe2000001000b */
        /* <DEDUP_REMOVED lines=26> */
[----:B------:R-:W-:Y:S01]  /*4f80*/  ISETP.GE.U32.AND P1, PT, R25, 0x7f800000, PT ;  /* 0x7f8000001900780c */ /* 0x000fe20003f26070 */
[----:B------:R-:W-:Y:S01]  /*4f90*/  FFMA.FTZ R15, R8, R15, -0.72134751081466674805 ;  /* 0xbf38aa3b080f7423 */ /* 0x000fe2000001000f */
[----:B------:R-:W0:Y:S01]  /*4fa0*/  LDS.128 R4, [R53] ;  /* 0x0000000035047984 */ /* 0x000e220000000c00 */
[----:B------:R-:W-:Y:S01]  /*4fb0*/  ISETP.GE.U32.AND P2, PT, R24, 0x7f800000, PT ;  /* 0x7f8000001800780c */ /* 0x000fe20003f46070 */
[----:B------:R-:W-:Y:S01]  /*4fc0*/  FMUL R11, R84, R11 ;  /* 0x0000000b540b7220 */ /* 0x000fe20000400000 */
[----:B------:R-:W-:Y:S01]  /*4fd0*/  FMUL R15, R8, R15 ;  /* 0x0000000f080f7220 */ /* 0x000fe20000400000 */
[----:B------:R-:W-:Y:S01]  /*4fe0*/  @!P3 FMUL R48, R48, 16777216 ;  /* 0x4b8000003030b820 */ /* 0x000fe20000400000 */
[----:B------:R-:W-:Y:S01]  /*4ff0*/  @!P3 FMUL R49, R49, 16777216 ;  /* 0x4b8000003131b820 */ /* 0x000fe20000400000 */
[----:B------:R-:W-:Y:S01]  /*5000*/  FMUL R11, R84, R11 ;  /* 0x0000000b540b7220 */ /* 0x000fe20000400000 */
[----:B------:R-:W-:Y:S01]  /*5010*/  @!P3 FMUL R61, R61, 16777216 ;  /* 0x4b8000003d3db820 */ /* 0x000fe20000400000 */
[----:B------:R-:W-:Y:S01]  /*5020*/  @!P3 FMUL R58, R58, 16777216 ;  /* 0x4b8000003a3ab820 */ /* 0x000fe20000400000 */
[----:B------:R-:W-:Y:S01]  /*5030*/  @!P3 FMUL R60, R60, 16777216 ;  /* 0x4b8000003c3cb820 */ /* 0x000fe20000400000 */
        /* <DEDUP_REMOVED lines=22> */
[----:B------:R-:W-:Y:S01]  /*51a0*/  FFMA.FTZ R11, R84, 1.4426950216293334961, R11 ;  /* 0x3fb8aa3b540b7823 */ /* 0x000fe2000001000b */
[----:B------:R-:W-:Y:S01]  /*51b0*/  @!P3 FMUL R12, R12, 16777216 ;  /* 0x4b8000000c0cb820 */ /* 0x000fe20000400000 */
[C---:B------:R-:W-:Y:S01]  /*51c0*/  FMUL R43, R27.reuse, R48 ;  /* 0x000000301b2b7220 */ /* 0x040fe20000400000 */
[C---:B------:R-:W-:Y:S01]  /*51d0*/  FMUL R48, R27.reuse, R49 ;  /* 0x000000311b307220 */ /* 0x040fe20000400000 */
[C---:B------:R-:W-:Y:S01]  /*51e0*/  FMUL R62, R27.reuse, R61 ;  /* 0x0000003d1b3e7220 */ /* 0x040fe20000400000 */
[C---:B------:R-:W-:Y:S01]  /*51f0*/  FMUL R49, R27.reuse, R58 ;  /* 0x0000003a1b317220 */ /* 0x040fe20000400000 */
[C---:B------:R-:W-:Y:S01]  /*5200*/  FMUL R61, R27.reuse, R60 ;  /* 0x0000003c1b3d7220 */ /* 0x040fe20000400000 */
[C---:B------:R-:W-:Y:S01]  /*5210*/  FMUL R63, R27.reuse, R68 ;  /* 0x000000441b3f7220 */ /* 0x040fe20000400000 */
[C---:B------:R-:W-:Y:S01]  /*5220*/  FMUL R10, R27.reuse, R21 ;  /* 0x000000151b0a7220 */ /* 0x040fe20000400000 */
[----:B------:R-:W-:Y:S01]  /*5230*/  FFMA.FTZ R15, R8, 1.4426950216293334961, R15 ;  /* 0x3fb8aa3b080f7823 */ /* 0x000fe2000001000f */
        /* <DEDUP_REMOVED lines=19> */
[----:B------:R-:W-:-:S02]  /*5370*/  @P1 IMAD.MOV.U32 R8, RZ, RZ, 0x7f800000 ;  /* 0x7f800000ff081424 */ /* 0x000fc400078e00ff */
[----:B------:R-:W-:Y:S01]  /*5380*/  FADD R50, R50, R11 ;  /* 0x0000000b32327221 */ /* 0x000fe20000000000 */
[----:B------:R-:W-:Y:S01]  /*5390*/  FMUL R27, R27, R12 ;  /* 0x0000000c1b1b7220 */ /* 0x000fe20000400000 */
[----:B------:R-:W-:Y:S02]  /*53a0*/  @P2 IMAD.MOV.U32 R11, RZ, RZ, 0x7f800000 ;  /* 0x7f800000ff0b2424 */ /* 0x000fe400078e00ff */
[----:B------:R-:W-:Y:S01]  /*53b0*/  FADD R52, R26, R15 ;  /* 0x0000000f1a347221 */ /* 0x000fe20000000000 */
[C---:B------:R-:W-:Y:S01]  /*53c0*/  @P1 FFMA.FTZ R50, R25.reuse, R8, +INF ;  /* 0x7f80000019321423 */ /* 0x040fe20000010008 */
[C---:B------:R-:W-:Y:S01]  /*53d0*/  FSETP.NEU.AND P1, PT, R24.reuse, RZ, PT ;  /* 0x000000ff1800720b */ /* 0x040fe20003f2d000 */
[----:B------:R-:W-:Y:S01]  /*53e0*/  @P2 FFMA.FTZ R52, R24, R11, +INF ;  /* 0x7f80000018342423 */ /* 0x000fe2000001000b */
[----:B------:R-:W-:Y:S02]  /*53f0*/  FSETP.NEU.AND P0, PT, R25, RZ, PT ;  /* 0x000000ff1900720b */ /* 0x000fe40003f0d000 */
[----:B------:R-:W-:-:S02]  /*5400*/  F2FP.F16.F32.PACK_AB R24, R16, R27 ;  /* 0x0000001b1018723e */ /* 0x000fc400000000ff */
[----:B------:R-:W-:Y:S02]  /*5410*/  F2FP.F16.F32.PACK_AB R25, R17, R14 ;  /* 0x0000000e1119723e */ /* 0x000fe400000000ff */
[----:B------:R-:W-:Y:S02]  /*5420*/  F2FP.F16.F32.PACK_AB R26, R18, R9 ;  /* 0x00000009121a723e */ /* 0x000fe400000000ff */
[----:B------:R-:W-:Y:S01]  /*5430*/  F2FP.F16.F32.PACK_AB R27, R19, R22 ;  /* 0x00000016131b723e */ /* 0x000fe200000000ff */
[----:B------:R-:W-:Y:S01]  /*5440*/  BAR.SYNC.DEFER_BLOCKING 0x0 ;  /* 0x0000000000007b1d */ /* 0x000fe20000010000 */
[----:B------:R-:W-:Y:S02]  /*5450*/  F2FP.F16.F32.PACK_AB R13, R81, R10 ;  /* 0x0000000a510d723e */ /* 0x000fe400000000ff */
[----:B------:R-:W-:Y:S02]  /*5460*/  F2FP.F16.F32.PACK_AB R12, R80, R21 ;  /* 0x00000015500c723e */ /* 0x000fe400000000ff */
[----:B------:R-:W-:-:S02]  /*5470*/  F2FP.F16.F32.PACK_AB R14, R82, R23 ;  /* 0x00000017520e723e */ /* 0x000fc400000000ff */
[----:B------:R-:W-:Y:S02]  /*5480*/  F2FP.F16.F32.PACK_AB R15, R83, R66 ;  /* 0x00000042530f723e */ /* 0x000fe400000000ff */
[----:B------:R-:W-:Y:S02]  /*5490*/  F2FP.F16.F32.PACK_AB R20, R72, R67 ;  /* 0x000000434814723e */ /* 0x000fe400000000ff */
[----:B------:R-:W-:Y:S02]  /*54a0*/  F2FP.F16.F32.PACK_AB R21, R73, R68 ;  /* 0x000000444915723e */ /* 0x000fe400000000ff */
[----:B------:R-:W-:Y:S02]  /*54b0*/  F2FP.F16.F32.PACK_AB R22, R55, R78 ;  /* 0x0000004e3716723e */ /* 0x000fe400000000ff */
[----:B------:R-:W-:Y:S02]  /*54c0*/  F2FP.F16.F32.PACK_AB R23, R54, R59 ;  /* 0x0000003b3617723e */ /* 0x000fe400000000ff */
[----:B------:R-:W-:Y:S01]  /*54d0*/  F2FP.F16.F32.PACK_AB R16, R64, R63 ;  /* 0x0000003f4010723e */ /* 0x000fe200000000ff */
[----:B------:R-:W1:Y:S01]  /*54e0*/  LDC.64 R54, c[0x0][0x398] ;  /* 0x0000e600ff367b82 */ /* 0x000e620000000a00 */
[----:B------:R-:W-:-:S02]  /*54f0*/  F2FP.F16.F32.PACK_AB R17, R65, R60 ;  /* 0x0000003c4111723e */ /* 0x000fc400000000ff */
[----:B------:R-:W-:Y:S01]  /*5500*/  F2FP.F16.F32.PACK_AB R18, R46, R47 ;  /* 0x0000002f2e12723e */ /* 0x000fe200000000ff */
[----:B------:R-:W-:Y:S01]  /*5510*/  IMAD R47, R90, UR5, RZ ;  /* 0x000000055a2f7c24 */ /* 0x000fe2000f8e02ff */
[----:B------:R-:W-:Y:S01]  /*5520*/  F2FP.F16.F32.PACK_AB R19, R28, R29 ;  /* 0x0000001d1c13723e */ /* 0x000fe200000000ff */
[----:B------:R-:W-:Y:S01]  /*5530*/  STSM.16.M88.4 [R2], R24 ;  /* 0x0000001802007844 */ /* 0x000fe20000000200 */
[----:B------:R-:W-:Y:S01]  /*5540*/  F2FP.F16.F32.PACK_AB R28, R56, R61 ;  /* 0x0000003d381c723e */ /* 0x000fe200000000ff */
[----:B------:R-:W-:Y:S01]  /*5550*/  USHF.L.U32 UR5, UR4, 0x1, URZ ;  /* 0x0000000104057899 */ /* 0x000fe200080006ff */
[----:B------:R-:W-:Y:S01]  /*5560*/  F2FP.F16.F32.PACK_AB R29, R57, R62 ;  /* 0x0000003e391d723e */ /* 0x000fe200000000ff */
[----:B------:R-:W-:Y:S01]  /*5570*/  BAR.SYNC.DEFER_BLOCKING 0x0 ;  /* 0x0000000000007b1d */ /* 0x000fe20000010000 */
[----:B------:R-:W-:Y:S02]  /*5580*/  F2FP.F16.F32.PACK_AB R30, R30, R41 ;  /* 0x000000291e1e723e */ /* 0x000fe400000000ff */
[----:B------:R-:W-:-:S02]  /*5590*/  F2FP.F16.F32.PACK_AB R31, R31, R40 ;  /* 0x000000281f1f723e */ /* 0x000fc400000000ff */
[----:B------:R-:W-:-:S03]  /*55a0*/  SHF.R.U32.HI R41, RZ, 0x8, R92 ;  /* 0x00000008ff297819 */ /* 0x000fc6000001165c */
[----:B------:R-:W2:Y:S01]  /*55b0*/  LDC R46, c[0x0][0x3e8] ;  /* 0x0000fa00ff2e7b82 */ /* 0x000ea20000000800 */
[----:B------:R-:W-:Y:S02]  /*55c0*/  F2FP.F16.F32.PACK_AB R56, R43, R44 ;  /* 0x0000002c2b38723e */ /* 0x000fe400000000ff */
[----:B------:R-:W-:Y:S02]  /*55d0*/  F2FP.F16.F32.PACK_AB R57, R42, R45 ;  /* 0x0000002d2a39723e */ /* 0x000fe400000000ff */
[----:B------:R-:W-:Y:S02]  /*55e0*/  F2FP.F16.F32.PACK_AB R59, R34, R33 ;  /* 0x00000021223b723e */ /* 0x000fe400000000ff */
[----:B------:R-:W-:-:S05]  /*55f0*/  FSEL R52, R52, -INF , P1 ;  /* 0xff80000034347808 */ /* 0x000fca0000800000 */
[----:B------:R-:W-:Y:S01]  /*5600*/  FFMA R121, R52, 0.69314718246459960938, R3 ;  /* 0x3f31721834797823 */ /* 0x000fe20000000003 */
[----:B------:R-:W-:Y:S01]  /*5610*/  IMAD.SHL.U32 R3, R90, 0x4, RZ ;  /* 0x000000045a037824 */ /* 0x000fe200078e00ff */
[----:B------:R-:W3:Y:S01]  /*5620*/  LDS.128 R8, [R53] ;  /* 0x0000000035087984 */ /* 0x000ee20000000c00 */
[----:B------:R-:W-:Y:S06]  /*5630*/  BAR.SYNC.DEFER_BLOCKING 0x0 ;  /* 0x0000000000007b1d */ /* 0x000fec0000010000 */
[----:B------:R-:W-:Y:S02]  /*5640*/  STSM.16.M88.4 [R2], R12 ;  /* 0x0000000c02007844 */ /* 0x000fe40000000200 */
[----:B------:R-:W-:Y:S06]  /*5650*/  BAR.SYNC.DEFER_BLOCKING 0x0 ;  /* 0x0000000000007b1d */ /* 0x000fec0000010000 */
[----:B------:R-:W4:Y:S02]  /*5660*/  LDS.128 R12, [R53] ;  /* 0x00000000350c7984 */ /* 0x000f240000000c00 */
[----:B------:R-:W-:Y:S06]  /*5670*/  BAR.SYNC.DEFER_BLOCKING 0x0 ;  /* 0x0000000000007b1d */ /* 0x000fec0000010000 */
[----:B------:R5:W-:Y:S02]  /*5680*/  STSM.16.M88.4 [R2], R20 ;  /* 0x0000001402007844 */ /* 0x000be40000000200 */
[----:B------:R-:W-:Y:S01]  /*5690*/  BAR.SYNC.DEFER_BLOCKING 0x0 ;  /* 0x0000000000007b1d */ /* 0x000fe20000010000 */
[----:B-----5:R-:W-:Y:S01]  /*56a0*/  IMAD.SHL.U32 R21, R47, 0x2, RZ ;  /* 0x000000022f157824 */ /* 0x020fe200078e00ff */
[----:B------:R-:W-:-:S02]  /*56b0*/  F2FP.F16.F32.PACK_AB R20, R49, R58 ;  /* 0x0000003a3114723e */ /* 0x000fc400000000ff */
[----:B------:R-:W-:Y:S02]  /*56c0*/  F2FP.F16.F32.PACK_AB R22, R38, R39 ;  /* 0x000000272616723e */ /* 0x000fe400000000ff */
[----:B-1----:R-:W-:Y:S01]  /*56d0*/  IADD3 R40, P2, P3, R21, UR5, R54 ;  /* 0x0000000515287c10 */ /* 0x002fe2000fb5e036 */
[----:B------:R-:W-:Y:S01]  /*56e0*/  UIMAD.WIDE UR4, UR4, 0x2, URZ ;  /* 0x00000002040478a5 */ /* 0x000fe2000f8e02ff */
[----:B------:R-:W-:Y:S02]  /*56f0*/  F2FP.F16.F32.PACK_AB R21, R48, R51 ;  /* 0x000000333015723e */ /* 0x000fe400000000ff */
[----:B------:R-:W-:Y:S01]  /*5700*/  F2FP.F16.F32.PACK_AB R23, R36, R37 ;  /* 0x000000252417723e */ /* 0x000fe200000000ff */
[----:B------:R-:W-:Y:S01]  /*5710*/  IMAD.HI R36, R47, 0x2, RZ ;  /* 0x000000022f247827 */ /* 0x000fe200078e02ff */
[----:B------:R-:W-:Y:S01]  /*5720*/  SGXT.U32 R37, R41, 0x1 ;  /* 0x000000012925781a */ /* 0x000fe20000000000 */
[----:B------:R-:W1:Y:S01]  /*5730*/  LDS.128 R24, [R53] ;  /* 0x0000000035187984 */ /* 0x000e620000000c00 */
[----:B------:R-:W-:-:S02]  /*5740*/  F2FP.F16.F32.PACK_AB R58, R35, R32 ;  /* 0x00000020233a723e */ /* 0x000fc400000000ff */
[----:B------:R-:W-:Y:S01]  /*5750*/  IADD3.X R36, PT, PT, R36, UR5, R55, P2, P3 ;  /* 0x0000000524247c10 */ /* 0x000fe200097e6437 */
[----:B------:R-:W-:Y:S01]  /*5760*/  BAR.SYNC.DEFER_BLOCKING 0x0 ;  /* 0x0000000000007b1d */ /* 0x000fe20000010000 */
[----:B--2---:R-:W-:Y:S01]  /*5770*/  IMAD R37, R37, R46, RZ ;  /* 0x0000002e25257224 */ /* 0x004fe200078e02ff */
[----:B0-----:R-:W-:Y:S02]  /*5780*/  PRMT R47, R5, 0x7632, R47 ;  /* 0x00007632052f7816 */ /* 0x001fe4000000002f */
[----:B------:R-:W-:Y:S01]  /*5790*/  PRMT R48, R6, 0x7632, R48 ;  /* 0x0000763206307816 */ /* 0x000fe20000000030 */
[C---:B------:R-:W-:Y:S01]  /*57a0*/  IMAD R39, R46.reuse, 0x2, R37 ;  /* 0x000000022e277824 */ /* 0x040fe200078e0225 */
[-C--:B------:R-:W-:Y:S01]  /*57b0*/  LEA R32, P2, R37, R40.reuse, 0x1 ;  /* 0x0000002825207211 */ /* 0x080fe200078408ff */
[----:B------:R-:W0:Y:S01]  /*57c0*/  LDCU UR4, c[0x0][0x3ec] ;  /* 0x00007d80ff0477ac */ /* 0x000e220008000800 */
[----:B------:R-:W-:Y:S01]  /*57d0*/  PRMT R49, R7, 0x7632, R49 ;  /* 0x0000763207317816 */ /* 0x000fe20000000031 */
[----:B------:R-:W-:Y:S01]  /*57e0*/  IMAD R41, R46, 0x2, R39 ;  /* 0x000000022e297824 */ /* 0x000fe200078e0227 */
[----:B------:R-:W-:-:S02]  /*57f0*/  LEA R34, P3, R39, R40, 0x1 ;  /* 0x0000002827227211 */ /* 0x000fc400078608ff */
[----:B------:R-:W-:Y:S02]  /*5800*/  LEA.HI.X.SX32 R33, R37, R36, 0x1, P2 ;  /* 0x0000002425217211 */ /* 0x000fe400010f0eff */
[----:B------:R-:W-:Y:S02]  /*5810*/  LEA R38, P2, R41, R40, 0x1 ;  /* 0x0000002829267211 */ /* 0x000fe400078408ff */
[C---:B------:R-:W-:Y:S02]  /*5820*/  LEA R37, R46.reuse, R41, 0x1 ;  /* 0x000000292e257211 */ /* 0x040fe400078e08ff */
[-C--:B------:R-:W-:Y:S02]  /*5830*/  LEA.HI.X.SX32 R35, R39, R36.reuse, 0x1, P3 ;  /* 0x0000002427237211 */ /* 0x080fe400018f0eff */
[----:B------:R-:W-:Y:S01]  /*5840*/  LEA.HI.X.SX32 R39, R41, R36, 0x1, P2 ;  /* 0x0000002429277211 */ /* 0x000fe200010f0eff */
[----:B------:R-:W-:Y:S01]  /*5850*/  IMAD R41, R46, 0x2, R37 ;  /* 0x000000022e297824 */ /* 0x000fe200078e0225 */
[----:B------:R-:W-:Y:S01]  /*5860*/  LEA R42, P2, R37, R40, 0x1 ;  /* 0x00000028252a7211 */ /* 0x000fe200078408ff */
[----:B------:R-:W-:Y:S01]  /*5870*/  STSM.16.M88.4 [R2], R16 ;  /* 0x0000001002007844 */ /* 0x000fe20000000200 */
[----:B0-----:R-:W-:-:S02]  /*5880*/  UIMAD UR4, UR9, UR4, URZ ;  /* 0x00000004090472a4 */ /* 0x001fc4000f8e02ff */
[----:B------:R-:W-:Y:S01]  /*5890*/  LEA.HI.X.SX32 R43, R37, R36, 0x1, P2 ;  /* 0x00000024252b7211 */ /* 0x000fe200010f0eff */
[----:B------:R-:W-:Y:S01]  /*58a0*/  IMAD R37, R46, 0x2, R41 ;  /* 0x000000022e257824 */ /* 0x000fe200078e0229 */
[----:B------:R-:W-:Y:S01]  /*58b0*/  BAR.SYNC.DEFER_BLOCKING 0x0 ;  /* 0x0000000000007b1d */ /* 0x000fe20000010000 */
[C---:B------:R-:W-:Y:S01]  /*58c0*/  LEA R44, P2, R41.reuse, R40, 0x1 ;  /* 0x00000028292c7211 */ /* 0x040fe200078408ff */
[----:B------:R-:W-:Y:S02]  /*58d0*/  USHF.L.U32 UR6, UR4, 0x2, URZ ;  /* 0x0000000204067899 */ /* 0x000fe400080006ff */
[----:B------:R-:W-:Y:S01]  /*58e0*/  UIMAD.WIDE UR4, UR4, 0x4, URZ ;  /* 0x00000004040478a5 */ /* 0x000fe2000f8e02ff */
[----:B------:R-:W-:Y:S01]  /*58f0*/  LEA.HI.X.SX32 R45, R41, R36, 0x1, P2 ;  /* 0x00000024292d7211 */ /* 0x000fe200010f0eff */
[----:B------:R-:W0:Y:S02]  /*5900*/  LDS.128 R16, [R53] ;  /* 0x0000000035107984 */ /* 0x000e240000000c00 */
[----:B------:R-:W-:Y:S06]  /*5910*/  BAR.SYNC.DEFER_BLOCKING 0x0 ;  /* 0x0000000000007b1d */ /* 0x000fec0000010000 */
[----:B------:R-:W-:Y:S02]  /*5920*/  STSM.16.M88.4 [R2], R28 ;  /* 0x0000001c02007844 */ /* 0x000fe40000000200 */
[----:B------:R-:W-:Y:S06]  /*5930*/  BAR.SYNC.DEFER_BLOCKING 0x0 ;  /* 0x0000000000007b1d */ /* 0x000fec0000010000 */
[----:B------:R-:W2:Y:S02]  /*5940*/  LDS.128 R28, [R53] ;  /* 0x00000000351c7984 */ /* 0x000ea40000000c00 */
[----:B------:R-:W-:Y:S06]  /*5950*/  BAR.SYNC.DEFER_BLOCKING 0x0 ;  /* 0x0000000000007b1d */ /* 0x000fec0000010000 */
[----:B------:R-:W-:Y:S02]  /*5960*/  STSM.16.M88.4 [R2], R20 ;  /* 0x0000001402007844 */ /* 0x000fe40000000200 */
[----:B------:R-:W-:Y:S06]  /*5970*/  BAR.SYNC.DEFER_BLOCKING 0x0 ;  /* 0x0000000000007b1d */ /* 0x000fec0000010000 */
[----:B------:R-:W5:Y:S02]  /*5980*/  LDS.128 R20, [R53] ;  /* 0x0000000035147984 */ /* 0x000f640000000c00 */
[----:B------:R-:W-:Y:S06]  /*5990*/  BAR.SYNC.DEFER_BLOCKING 0x0 ;  /* 0x0000000000007b1d */ /* 0x000fec0000010000 */
[----:B------:R1:W-:Y:S02]  /*59a0*/  STSM.16.M88.4 [R2], R56 ;  /* 0x0000003802007844 */ /* 0x0003e40000000200 */
[----:B------:R-:W-:Y:S01]  /*59b0*/  BAR.SYNC.DEFER_BLOCKING 0x0 ;  /* 0x0000000000007b1d */ /* 0x000fe20000010000 */
[----:B-1----:R-:W-:-:S05]  /*59c0*/  PRMT R2, R4, 0x7632, R2 ;  /* 0x0000763204027816 */ /* 0x002fca0000000002 */
[----:B------:R1:W-:Y:S04]  /*59d0*/  STG.E.U16 desc[UR14][R32.64], R4 ;  /* 0x0000000420007986 */ /* 0x0003e8000c10150e */
[----:B------:R0:W-:Y:S04]  /*59e0*/  STG.E.U16 desc[UR14][R34.64], R5 ;  /* 0x0000000522007986 */ /* 0x0001e8000c10150e */
[----:B------:R2:W-:Y:S01]  /*59f0*/  STG.E.U16 desc[UR14][R38.64], R6 ;  /* 0x0000000626007986 */ /* 0x0005e2000c10150e */
[----:B-1----:R-:W-:Y:S01]  /*5a00*/  IMAD R33, R46, 0x2, R37 ;  /* 0x000000022e217824 */ /* 0x002fe200078e0225 */
[----:B------:R-:W-:-:S02]  /*5a10*/  LEA R4, P2, R37, R40, 0x1 ;  /* 0x0000002825047211 */ /* 0x000fc400078408ff */
[----:B------:R1:W-:Y:S01]  /*5a20*/  STG.E.U16 desc[UR14][R42.64], R7 ;  /* 0x000000072a007986 */ /* 0x0003e2000c10150e */
[C---:B0-----:R-:W-:Y:S01]  /*5a30*/  IMAD R35, R46.reuse, 0x2, R33 ;  /* 0x000000022e237824 */ /* 0x041fe200078e0221 */
[----:B------:R-:W-:Y:S02]  /*5a40*/  LEA.HI.X.SX32 R5, R37, R36, 0x1, P2 ;  /* 0x0000002425057211 */ /* 0x000fe400010f0eff */
[----:B------:R0:W-:Y:S01]  /*5a50*/  STG.E.U16 desc[UR14][R44.64], R2 ;  /* 0x000000022c007986 */ /* 0x0001e2000c10150e */
[C---:B------:R-:W-:Y:S01]  /*5a60*/  LEA R32, P2, R33.reuse, R40, 0x1 ;  /* 0x0000002821207211 */ /* 0x040fe200078408ff */
[C---:B------:R-:W-:Y:S02]  /*5a70*/  IMAD R37, R46.reuse, 0x2, R35 ;  /* 0x000000022e257824 */ /* 0x040fe400078e0223 */
[----:B------:R0:W-:Y:S01]  /*5a80*/  STG.E.U16 desc[UR14][R4.64], R47 ;  /* 0x0000002f04007986 */ /* 0x0001e2000c10150e */
[----:B------:R-:W-:Y:S01]  /*5a90*/  LEA.HI.X.SX32 R33, R33, R36, 0x1, P2 ;  /* 0x0000002421217211 */ /* 0x000fe200010f0eff */
[----:B--2---:R-:W-:Y:S01]  /*5aa0*/  IMAD R39, R46, 0x2, R37 ;  /* 0x000000022e277824 */ /* 0x004fe200078e0225 */
[----:B------:R-:W-:-:S03]  /*5ab0*/  LEA R34, P2, R35, R40, 0x1 ;  /* 0x0000002823227211 */ /* 0x000fc600078408ff */
[C---:B------:R-:W-:Y:S01]  /*5ac0*/  IMAD R41, R46.reuse, 0x2, R39 ;  /* 0x000000022e297824 */ /* 0x040fe200078e0227 */
[----:B------:R-:W-:Y:S01]  /*5ad0*/  LEA.HI.X.SX32 R35, R35, R36, 0x1, P2 ;  /* 0x0000002423237211 */ /* 0x000fe200010f0eff */
[----:B------:R-:W-:Y:S01]  /*5ae0*/  STG.E.U16 desc[UR14][R32.64], R48 ;  /* 0x0000003020007986 */ /* 0x000fe2000c10150e */
[-C--:B------:R-:W-:Y:S02]  /*5af0*/  LEA R6, P2, R37, R40.reuse, 0x1 ;  /* 0x0000002825067211 */ /* 0x080fe400078408ff */
[----:B-1----:R-:W-:Y:S01]  /*5b00*/  LEA R42, P3, R41, R40, 0x1 ;  /* 0x00000028292a7211 */ /* 0x002fe200078608ff */
[----:B------:R1:W-:Y:S01]  /*5b10*/  STG.E.U16 desc[UR14][R34.64], R49 ;  /* 0x0000003122007986 */ /* 0x0003e2000c10150e */
[-C--:B------:R-:W-:Y:S02]  /*5b20*/  LEA.HI.X.SX32 R7, R37, R36.reuse, 0x1, P2 ;  /* 0x0000002425077211 */ /* 0x080fe400010f0eff */
[C---:B------:R-:W-:Y:S02]  /*5b30*/  LEA R37, R46.reuse, R41, 0x1 ;  /* 0x000000292e257211 */ /* 0x040fe400078e08ff */
[----:B------:R-:W-:Y:S01]  /*5b40*/  LEA.HI.X.SX32 R43, R41, R36, 0x1, P3 ;  /* 0x00000024292b7211 */ /* 0x000fe200018f0eff */
[----:B---3--:R2:W-:Y:S01]  /*5b50*/  STG.E.U16 desc[UR14][R6.64], R8 ;  /* 0x0000000806007986 */ /* 0x0085e2000c10150e */
[----:B------:R-:W-:Y:S01]  /*5b60*/  LEA R38, P2, R39, R40, 0x1 ;  /* 0x0000002827267211 */ /* 0x000fe200078408ff */
[----:B------:R-:W-:Y:S01]  /*5b70*/  IMAD R41, R46, 0x2, R37 ;  /* 0x000000022e297824 */ /* 0x000fe200078e0225 */
[----:B0-----:R-:W-:-:S02]  /*5b80*/  PRMT R2, R8, 0x7632, R2 ;  /* 0x0000763208027816 */ /* 0x001fc40000000002 */
[----:B------:R-:W-:Y:S01]  /*5b90*/  LEA.HI.X.SX32 R39, R39, R36, 0x1, P2 ;  /* 0x0000002427277211 */ /* 0x000fe200010f0eff */
[C---:B------:R-:W-:Y:S01]  /*5ba0*/  IMAD R45, R46.reuse, 0x2, R41 ;  /* 0x000000022e2d7824 */ /* 0x040fe200078e0229 */
[----:B------:R-:W-:Y:S02]  /*5bb0*/  LEA R4, P2, R37, R40, 0x1 ;  /* 0x0000002825047211 */ /* 0x000fe400078408ff */
[----:B------:R-:W-:Y:S01]  /*5bc0*/  PRMT R44, R9, 0x7632, R44 ;  /* 0x00007632092c7816 */ /* 0x000fe2000000002c */
[C---:B-1----:R-:W-:Y:S01]  /*5bd0*/  IMAD R35, R46.reuse, 0x2, R45 ;  /* 0x000000022e237824 */ /* 0x042fe200078e022d */
[----:B------:R-:W-:Y:S01]  /*5be0*/  LEA.HI.X.SX32 R5, R37, R36, 0x1, P2 ;  /* 0x0000002425057211 */ /* 0x000fe200010f0eff */
[----:B------:R0:W-:Y:S01]  /*5bf0*/  STG.E.U16 desc[UR14][R38.64], R9 ;  /* 0x0000000926007986 */ /* 0x0001e2000c10150e */
[-C--:B------:R-:W-:Y:S01]  /*5c00*/  LEA R32, P2, R41, R40.reuse, 0x1 ;  /* 0x0000002829207211 */ /* 0x080fe200078408ff */
[----:B------:R-:W-:Y:S01]  /*5c10*/  IMAD R37, R46, 0x2, R35 ;  /* 0x000000022e257824 */ /* 0x000fe200078e0223 */
[----:B--2---:R-:W-:Y:S01]  /*5c20*/  LEA R8, P3, R35, R40, 0x1 ;  /* 0x0000002823087211 */ /* 0x004fe200078608ff */
[----:B------:R1:W-:Y:S01]  /*5c30*/  STG.E.U16 desc[UR14][R42.64], R10 ;  /* 0x0000000a2a007986 */ /* 0x0003e2000c10150e */
[----:B------:R-:W-:-:S02]  /*5c40*/  LEA.HI.X.SX32 R33, R41, R36, 0x1, P2 ;  /* 0x0000002429217211 */ /* 0x000fc400010f0eff */
[C---:B------:R-:W-:Y:S01]  /*5c50*/  LEA R6, P2, R45.reuse, R40, 0x1 ;  /* 0x000000282d067211 */ /* 0x040fe200078408ff */
[----:B------:R2:W-:Y:S01]  /*5c60*/  STG.E.U16 desc[UR14][R4.64], R11 ;  /* 0x0000000b04007986 */ /* 0x0005e2000c10150e */
[----:B------:R-:W-:Y:S02]  /*5c70*/  PRMT R48, R10, 0x7632, R48 ;  /* 0x000076320a307816 */ /* 0x000fe40000000030 */
[----:B------:R-:W-:Y:S01]  /*5c80*/  LEA.HI.X.SX32 R7, R45, R36, 0x1, P2 ;  /* 0x000000242d077211 */ /* 0x000fe200010f0eff */
[C---:B0-----:R-:W-:Y:S01]  /*5c90*/  IMAD R39, R46.reuse, 0x2, R37 ;  /* 0x000000022e277824 */ /* 0x041fe200078e0225 */
[----:B------:R-:W-:Y:S01]  /*5ca0*/  LEA R34, P2, R37, R40, 0x1 ;  /* 0x0000002825227211 */ /* 0x000fe200078408ff */
[----:B------:R0:W-:Y:S01]  /*5cb0*/  STG.E.U16 desc[UR14][R32.64], R2 ;  /* 0x0000000220007986 */ /* 0x0001e2000c10150e */
[-C--:B------:R-:W-:Y:S01]  /*5cc0*/  LEA.HI.X.SX32 R9, R35, R36.reuse, 0x1, P3 ;  /* 0x0000002423097211 */ /* 0x080fe200018f0eff */
[C---:B------:R-:W-:Y:S01]  /*5cd0*/  IMAD R41, R46.reuse, 0x2, R39 ;  /* 0x000000022e297824 */ /* 0x040fe200078e0227 */
[----:B------:R-:W-:Y:S01]  /*5ce0*/  LEA.HI.X.SX32 R35, R37, R36, 0x1, P2 ;  /* 0x0000002425237211 */ /* 0x000fe200010f0eff */
[----:B------:R3:W-:Y:S01]  /*5cf0*/  STG.E.U16 desc[UR14][R6.64], R44 ;  /* 0x0000002c06007986 */ /* 0x0007e2000c10150e */
[----:B------:R-:W-:Y:S01]  /*5d00*/  PRMT R38, R11, 0x7632, R38 ;  /* 0x000076320b267816 */ /* 0x000fe20000000026 */
[----:B-1----:R-:W-:Y:S01]  /*5d10*/  IMAD R43, R46, 0x2, R41 ;  /* 0x000000022e2b7824 */ /* 0x002fe200078e0229 */
[----:B--2---:R-:W-:Y:S01]  /*5d20*/  LEA R4, P2, R39, R40, 0x1 ;  /* 0x0000002827047211 */ /* 0x004fe200078408ff */
[----:B------:R1:W-:Y:S01]  /*5d30*/  STG.E.U16 desc[UR14][R8.64], R48 ;  /* 0x0000003008007986 */ /* 0x0003e2000c10150e */
[----:B----4-:R-:W-:-:S02]  /*5d40*/  PRMT R42, R15, 0x7632, R42 ;  /* 0x000076320f2a7816 */ /* 0x010fc4000000002a */
[C---:B------:R-:W-:Y:S01]  /*5d50*/  LEA R45, R46.reuse, R43, 0x1 ;  /* 0x0000002b2e2d7211 */ /* 0x040fe200078e08ff */
[----:B------:R2:W-:Y:S01]  /*5d60*/  STG.E.U16 desc[UR14][R34.64], R38 ;  /* 0x0000002622007986 */ /* 0x0005e2000c10150e */
[----:B------:R-:W-:Y:S02]  /*5d70*/  LEA.HI.X.SX32 R5, R39, R36, 0x1, P2 ;  /* 0x0000002427057211 */ /* 0x000fe400010f0eff */
[-C--:B------:R-:W-:Y:S01]  /*5d80*/  LEA R10, P2, R41, R40.reuse, 0x1 ;  /* 0x00000028290a7211 */ /* 0x080fe200078408ff */
[C---:B------:R-:W-:Y:S01]  /*5d90*/  IMAD R47, R46.reuse, 0x2, R45 ;  /* 0x000000022e2f7824 */ /* 0x040fe200078e022d */
[----:B0-----:R-:W-:Y:S01]  /*5da0*/  LEA R32, P3, R43, R40, 0x1 ;  /* 0x000000282b207211 */ /* 0x001fe200078608ff */
[----:B------:R-:W-:Y:S01]  /*5db0*/  STG.E.U16 desc[UR14][R4.64], R12 ;  /* 0x0000000c04007986 */ /* 0x000fe2000c10150e */
[-C--:B------:R-:W-:Y:S01]  /*5dc0*/  LEA.HI.X.SX32 R11, R41, R36.reuse, 0x1, P2 ;  /* 0x00000024290b7211 */ /* 0x080fe200010f0eff */
[----:B------:R-:W-:Y:S01]  /*5dd0*/  IMAD R37, R46, 0x2, R47 ;  /* 0x000000022e257824 */ /* 0x000fe200078e022f */
[----:B------:R-:W-:-:S02]  /*5de0*/  LEA.HI.X.SX32 R33, R43, R36, 0x1, P3 ;  /* 0x000000242b217211 */ /* 0x000fc400018f0eff */
[C---:B---3--:R-:W-:Y:S01]  /*5df0*/  LEA R6, P2, R45.reuse, R40, 0x1 ;  /* 0x000000282d067211 */ /* 0x048fe200078408ff */
[----:B------:R-:W-:Y:S01]  /*5e00*/  IMAD R39, R46, 0x2, R37 ;  /* 0x000000022e277824 */ /* 0x000fe200078e0225 */
[----:B------:R0:W-:Y:S01]  /*5e10*/  STG.E.U16 desc[UR14][R10.64], R13 ;  /* 0x0000000d0a007986 */ /* 0x0001e2000c10150e */
[----:B------:R-:W-:Y:S02]  /*5e20*/  PRMT R2, R12, 0x7632, R2 ;  /* 0x000076320c027816 */ /* 0x000fe40000000002 */
[C---:B------:R-:W-:Y:S01]  /*5e30*/  IMAD R49, R46.reuse, 0x2, R39 ;  /* 0x000000022e317824 */ /* 0x040fe200078e0227 */
[----:B------:R-:W-:Y:S01]  /*5e40*/  LEA.HI.X.SX32 R7, R45, R36, 0x1, P2 ;  /* 0x000000242d077211 */ /* 0x000fe200010f0eff */
[----:B------:R-:W-:Y:S01]  /*5e50*/  STG.E.U16 desc[UR14][R32.64], R14 ;  /* 0x0000000e20007986 */ /* 0x000fe2000c10150e */
[----:B-1----:R-:W-:Y:S01]  /*5e60*/  LEA R8, P2, R47, R40, 0x1 ;  /* 0x000000282f087211 */ /* 0x002fe200078408ff */
[C---:B------:R-:W-:Y:S01]  /*5e70*/  IMAD R41, R46.reuse, 0x2, R49 ;  /* 0x000000022e297824 */ /* 0x040fe200078e0231 */
[----:B--2---:R-:W-:Y:S01]  /*5e80*/  PRMT R34, R13, 0x7632, R34 ;  /* 0x000076320d227816 */ /* 0x004fe20000000022 */
[----:B------:R1:W-:Y:S01]  /*5e90*/  STG.E.U16 desc[UR14][R6.64], R15 ;  /* 0x0000000f06007986 */ /* 0x0003e2000c10150e */
[----:B------:R-:W-:Y:S01]  /*5ea0*/  LEA.HI.X.SX32 R9, R47, R36, 0x1, P2 ;  /* 0x000000242f097211 */ /* 0x000fe200010f0eff */
[----:B------:R-:W-:Y:S01]  /*5eb0*/  IMAD R43, R46, 0x2, R41 ;  /* 0x000000022e2b7824 */ /* 0x000fe200078e0229 */
[----:B0-----:R-:W-:-:S02]  /*5ec0*/  LEA R10, P3, R39, R40, 0x1 ;  /* 0x00000028270a7211 */ /* 0x001fc400078608ff */
[----:B------:R-:W-:Y:S01]  /*5ed0*/  LEA R4, P2, R37, R40, 0x1 ;  /* 0x0000002825047211 */ /* 0x000fe200078408ff */
[C---:B------:R-:W-:Y:S01]  /*5ee0*/  IMAD R35, R46.reuse, 0x2, R43 ;  /* 0x000000022e237824 */ /* 0x040fe200078e022b */
[-C--:B------:R-:W-:Y:S01]  /*5ef0*/  LEA.HI.X.SX32 R11, R39, R36.reuse, 0x1, P3 ;  /* 0x00000024270b7211 */ /* 0x080fe200018f0eff */
[----:B------:R0:W-:Y:S01]  /*5f00*/  STG.E.U16 desc[UR14][R8.64], R2 ;  /* 0x0000000208007986 */ /* 0x0001e2000c10150e */
[----:B------:R-:W-:Y:S02]  /*5f10*/  LEA.HI.X.SX32 R5, R37, R36, 0x1, P2 ;  /* 0x0000002425057211 */ /* 0x000fe400010f0eff */
[----:B------:R-:W-:Y:S02]  /*5f20*/  LEA R45, R46, R35, 0x1 ;  /* 0x000000232e2d7211 */ /* 0x000fe400078e08ff */
[C---:B------:R-:W-:Y:S01]  /*5f30*/  LEA R12, P2, R49.reuse, R40, 0x1 ;  /* 0x00000028310c7211 */ /* 0x040fe200078408ff */
[----:B------:R2:W-:Y:S01]  /*5f40*/  STG.E.U16 desc[UR14][R4.64], R34 ;  /* 0x0000002204007986 */ /* 0x0005e2000c10150e */
[----:B------:R-:W-:Y:S01]  /*5f50*/  PRMT R38, R14, 0x7632, R38 ;  /* 0x000076320e267816 */ /* 0x000fe20000000026 */
[----:B------:R-:W-:Y:S01]  /*5f60*/  IMAD R51, R46, 0x2, R45 ;  /* 0x000000022e337824 */ /* 0x000fe200078e022d */
[----:B------:R-:W-:-:S02]  /*5f70*/  LEA.HI.X.SX32 R13, R49, R36, 0x1, P2 ;  /* 0x00000024310d7211 */ /* 0x000fc400010f0eff */
[-C--:B-1----:R-:W-:Y:S01]  /*5f80*/  LEA R6, P2, R41, R40.reuse, 0x1 ;  /* 0x0000002829067211 */ /* 0x082fe200078408ff */
[C---:B------:R-:W-:Y:S01]  /*5f90*/  IMAD R33, R46.reuse, 0x2, R51 ;  /* 0x000000022e217824 */ /* 0x040fe200078e0233 */
[----:B------:R-:W-:Y:S01]  /*5fa0*/  LEA R14, P3, R35, R40, 0x1 ;  /* 0x00000028230e7211 */ /* 0x000fe200078608ff */
[----:B------:R1:W-:Y:S01]  /*5fb0*/  STG.E.U16 desc[UR14][R10.64], R38 ;  /* 0x000000260a007986 */ /* 0x0003e2000c10150e */
[----:B------:R-:W-:Y:S01]  /*5fc0*/  LEA.HI.X.SX32 R7, R41, R36, 0x1, P2 ;  /* 0x0000002429077211 */ /* 0x000fe200010f0eff */
[C---:B------:R-:W-:Y:S01]  /*5fd0*/  IMAD R47, R46.reuse, 0x2, R33 ;  /* 0x000000022e2f7824 */ /* 0x040fe200078e0221 */
[----:B0-----:R-:W-:Y:S01]  /*5fe0*/  LEA R8, P2, R43, R40, 0x1 ;  /* 0x000000282b087211 */ /* 0x001fe200078408ff */
[----:B------:R0:W-:Y:S01]  /*5ff0*/  STG.E.U16 desc[UR14][R12.64], R42 ;  /* 0x0000002a0c007986 */ /* 0x0001e2000c10150e */
[-C--:B------:R-:W-:Y:S01]  /*6000*/  LEA.HI.X.SX32 R15, R35, R36.reuse, 0x1, P3 ;  /* 0x00000024230f7211 */ /* 0x080fe200018f0eff */
[----:B------:R-:W-:Y:S01]  /*6010*/  IMAD R39, R46, 0x2, R47 ;  /* 0x000000022e277824 */ /* 0x000fe200078e022f */
[----:B------:R-:W-:Y:S01]  /*6020*/  LEA.HI.X.SX32 R9, R43, R36, 0x1, P2 ;  /* 0x000000242b097211 */ /* 0x000fe200010f0eff */
[----:B------:R3:W-:Y:S01]  /*6030*/  STG.E.U16 desc[UR14][R6.64], R24 ;  /* 0x0000001806007986 */ /* 0x0007e2000c10150e */
[----:B--2---:R-:W-:Y:S01]  /*6040*/  PRMT R5, R24, 0x7632, R5 ;  /* 0x0000763218057816 */ /* 0x004fe20000000005 */
[----:B------:R-:W-:Y:S01]  /*6050*/  IMAD R55, R46, 0x2, R39 ;  /* 0x000000022e377824 */ /* 0x000fe200078e0227 */
[----:B------:R-:W-:Y:S01]  /*6060*/  PRMT R2, R26, 0x7632, R2 ;  /* 0x000076321a027816 */ /* 0x000fe20000000002 */
[----:B------:R-:W-:Y:S01]  /*6070*/  STG.E.U16 desc[UR14][R8.64], R25 ;  /* 0x0000001908007986 */ /* 0x000fe2000c10150e */
[----:B-1----:R-:W-:Y:S01]  /*6080*/  LEA R10, P2, R45, R40, 0x1 ;  /* 0x000000282d0a7211 */ /* 0x002fe200078408ff */
[C---:B------:R-:W-:Y:S01]  /*6090*/  IMAD R49, R46.reuse, 0x2, R55 ;  /* 0x000000022e317824 */ /* 0x040fe200078e0237 */
[----:B------:R-:W-:Y:S01]  /*60a0*/  PRMT R37, R27, 0x7632, R37 ;  /* 0x000076321b257816 */ /* 0x000fe20000000025 */
[----:B------:R1:W-:Y:S01]  /*60b0*/  STG.E.U16 desc[UR14][R14.64], R26 ;  /* 0x0000001a0e007986 */ /* 0x0003e2000c10150e */
[----:B------:R-:W-:Y:S01]  /*60c0*/  LEA.HI.X.SX32 R11, R45, R36, 0x1, P2 ;  /* 0x000000242d0b7211 */ /* 0x000fe200010f0eff */
[----:B------:R-:W-:Y:S01]  /*60d0*/  IMAD R41, R46, 0x2, R49 ;  /* 0x000000022e297824 */ /* 0x000fe200078e0231 */
[----:B0-----:R-:W-:-:S02]  /*60e0*/  LEA R12, P2, R51, R40, 0x1 ;  /* 0x00000028330c7211 */ /* 0x001fc400078408ff */
[----:B---3--:R-:W-:Y:S01]  /*60f0*/  PRMT R7, R25, 0x7632, R7 ;  /* 0x0000763219077816 */ /* 0x008fe20000000007 */
[----:B------:R-:W-:Y:S01]  /*6100*/  STG.E.U16 desc[UR14][R10.64], R27 ;  /* 0x0000001b0a007986 */ /* 0x000fe2000c10150e */
[C---:B------:R-:W-:Y:S02]  /*6110*/  LEA R57, R46.reuse, R41, 0x1 ;  /* 0x000000292e397211 */ /* 0x040fe400078e08ff */
[----:B------:R-:W-:Y:S02]  /*6120*/  LEA.HI.X.SX32 R13, R51, R36, 0x1, P2 ;  /* 0x00000024330d7211 */ /* 0x000fe400010f0eff */
[-C--:B------:R-:W-:Y:S01]  /*6130*/  LEA R4, P2, R47, R40.reuse, 0x1 ;  /* 0x000000282f047211 */ /* 0x080fe200078408ff */
[C---:B------:R-:W-:Y:S01]  /*6140*/  IMAD R35, R46.reuse, 0x2, R57 ;  /* 0x000000022e237824 */ /* 0x040fe200078e0239 */
[-C--:B-1----:R-:W-:Y:S01]  /*6150*/  LEA R14, P3, R33, R40.reuse, 0x1 ;  /* 0x00000028210e7211 */ /* 0x082fe200078608ff */
[----:B------:R0:W-:Y:S01]  /*6160*/  STG.E.U16 desc[UR14][R12.64], R5 ;  /* 0x000000050c007986 */ /* 0x0001e2000c10150e */
[----:B------:R-:W-:Y:S01]  /*6170*/  LEA R8, P4, R55, R40, 0x1 ;  /* 0x0000002837087211 */ /* 0x000fe200078808ff */
[----:B------:R-:W-:Y:S01]  /*6180*/  IMAD R43, R46, 0x2, R35 ;  /* 0x000000022e2b7824 */ /* 0x000fe200078e0223 */
[----:B------:R-:W-:-:S02]  /*6190*/  LEA.HI.X.SX32 R15, R33, R36, 0x1, P3 ;  /* 0x00000024210f7211 */ /* 0x000fc400018f0eff */
[----:B------:R-:W-:Y:S01]  /*61a0*/  LEA R6, P3, R39, R40, 0x1 ;  /* 0x0000002827067211 */ /* 0x000fe200078608ff */
[C---:B------:R-:W-:Y:S01]  /*61b0*/  IMAD R59, R46.reuse, 0x2, R43 ;  /* 0x000000022e3b7824 */ /* 0x040fe200078e022b */
[-C--:B------:R-:W-:Y:S01]  /*61c0*/  LEA.HI.X.SX32 R9, R55, R36.reuse, 0x1, P4 ;  /* 0x0000002437097211 */ /* 0x080fe200020f0eff */
[----:B------:R1:W-:Y:S02]  /*61d0*/  STG.E.U16 desc[UR14][R14.64], R7 ;  /* 0x000000070e007986 */ /* 0x0003e4000c10150e */
[----:B------:R-:W-:Y:S01]  /*61e0*/  IMAD R61, R46, 0x2, R59 ;  /* 0x000000022e3d7824 */ /* 0x000fe200078e023b */
[----:B0-----:R-:W-:-:S03]  /*61f0*/  LEA.HI.X.SX32 R5, R47, R36, 0x1, P2 ;  /* 0x000000242f057211 */ /* 0x001fc600010f0eff */
[C---:B------:R-:W-:Y:S01]  /*6200*/  IMAD R45, R46.reuse, 0x2, R61 ;  /* 0x000000022e2d7824 */ /* 0x040fe200078e023d */
[C---:B------:R-:W-:Y:S01]  /*6210*/  LEA R10, P2, R49.reuse, R40, 0x1 ;  /* 0x00000028310a7211 */ /* 0x040fe200078408ff */
[----:B------:R-:W-:Y:S02]  /*6220*/  STG.E.U16 desc[UR14][R4.64], R2 ;  /* 0x0000000204007986 */ /* 0x000fe4000c10150e */
[C---:B------:R-:W-:Y:S01]  /*6230*/  IMAD R51, R46.reuse, 0x2, R45 ;  /* 0x000000022e337824 */ /* 0x040fe200078e022d */
[-C--:B------:R-:W-:Y:S02]  /*6240*/  LEA.HI.X.SX32 R11, R49, R36.reuse, 0x1, P2 ;  /* 0x00000024310b7211 */ /* 0x080fe400010f0eff */
[----:B-1----:R-:W-:Y:S01]  /*6250*/  LEA.HI.X.SX32 R7, R39, R36, 0x1, P3 ;  /* 0x0000002427077211 */ /* 0x002fe200018f0eff */
[C---:B------:R-:W-:Y:S01]  /*6260*/  IMAD R63, R46.reuse, 0x2, R51 ;  /* 0x000000022e3f7824 */ /* 0x040fe200078e0233 */
[-C--:B------:R-:W-:Y:S02]  /*6270*/  LEA R12, P3, R41, R40.reuse, 0x1 ;  /* 0x00000028290c7211 */ /* 0x080fe400078608ff */
[----:B------:R-:W-:Y:S01]  /*6280*/  LEA R14, P4, R57, R40, 0x1 ;  /* 0x00000028390e7211 */ /* 0x000fe200078808ff */
[----:B------:R-:W-:Y:S01]  /*6290*/  STG.E.U16 desc[UR14][R6.64], R37 ;  /* 0x0000002506007986 */ /* 0x000fe2000c10150e */
[----:B------:R-:W-:-:S02]  /*62a0*/  LEA R65, R46, R63, 0x1 ;  /* 0x0000003f2e417211 */ /* 0x000fc400078e08ff */
[-C--:B------:R-:W-:Y:S01]  /*62b0*/  LEA.HI.X.SX32 R13, R41, R36.reuse, 0x1, P3 ;  /* 0x00000024290d7211 */ /* 0x080fe200018f0eff */
[----:B------:R-:W0:Y:S01]  /*62c0*/  LDS.128 R4, [R53] ;  /* 0x0000000035047984 */ /* 0x000e220000000c00 */
[----:B------:R-:W-:Y:S01]  /*62d0*/  LEA.HI.X.SX32 R15, R57, R36, 0x1, P4 ;  /* 0x00000024390f7211 */ /* 0x000fe200020f0eff */
[C---:B------:R-:W-:Y:S01]  /*62e0*/  IMAD R67, R46.reuse, 0x2, R65 ;  /* 0x000000022e437824 */ /* 0x040fe200078e0241 */
[-C--:B------:R-:W-:Y:S01]  /*62f0*/  LEA R32, P4, R59, R40.reuse, 0x1 ;  /* 0x000000283b207211 */ /* 0x080fe200078808ff */
[----:B------:R1:W-:Y:S01]  /*6300*/  STG.E.U16 desc[UR14][R8.64], R16 ;  /* 0x0000001008007986 */ /* 0x0003e2000c10150e */
[----:B------:R-:W-:Y:S01]  /*6310*/  LEA R24, P2, R35, R40, 0x1 ;  /* 0x0000002823187211 */ /* 0x000fe200078408ff */
[C---:B------:R-:W-:Y:S01]  /*6320*/  IMAD R47, R46.reuse, 0x2, R67 ;  /* 0x000000022e2f7824 */ /* 0x040fe200078e0243 */
[----:B------:R-:W-:Y:S01]  /*6330*/  LEA.HI.X.SX32 R33, R59, R36, 0x1, P4 ;  /* 0x000000243b217211 */ /* 0x000fe200020f0eff */
[----:B------:R-:W-:Y:S01]  /*6340*/  STG.E.U16 desc[UR14][R10.64], R17 ;  /* 0x000000110a007986 */ /* 0x000fe2000c10150e */
[----:B------:R-:W-:Y:S01]  /*6350*/  LEA R34, P4, R51, R40, 0x1 ;  /* 0x0000002833227211 */ /* 0x000fe200078808ff */
[C---:B------:R-:W-:Y:S01]  /*6360*/  IMAD R69, R46.reuse, 0x2, R47 ;  /* 0x000000022e457824 */ /* 0x040fe200078e022f */
[-C--:B------:R-:W-:Y:S01]  /*6370*/  LEA.HI.X.SX32 R25, R35, R36.reuse, 0x1, P2 ;  /* 0x0000002423197211 */ /* 0x080fe200010f0eff */
[----:B------:R2:W-:Y:S01]  /*6380*/  STG.E.U16 desc[UR14][R12.64], R18 ;  /* 0x000000120c007986 */ /* 0x0005e2000c10150e */
[----:B------:R-:W-:Y:S01]  /*6390*/  LEA.HI.X.SX32 R35, R51, R36, 0x1, P4 ;  /* 0x0000002433237211 */ /* 0x000fe200020f0eff */
[C---:B------:R-:W-:Y:S01]  /*63a0*/  IMAD R41, R46.reuse, 0x2, R69 ;  /* 0x000000022e297824 */ /* 0x040fe200078e0245 */
[-C--:B------:R-:W-:Y:S01]  /*63b0*/  LEA R26, P3, R43, R40.reuse, 0x1 ;  /* 0x000000282b1a7211 */ /* 0x080fe200078608ff */
[----:B------:R-:W-:Y:S01]  /*63c0*/  STG.E.U16 desc[UR14][R14.64], R19 ;  /* 0x000000130e007986 */ /* 0x000fe2000c10150e */
[-C--:B------:R-:W-:Y:S01]  /*63d0*/  LEA R38, P2, R61, R40.reuse, 0x1 ;  /* 0x000000283d267211 */ /* 0x080fe200078408ff */
[----:B------:R-:W-:Y:S01]  /*63e0*/  IMAD R71, R46, 0x2, R41 ;  /* 0x000000022e477824 */ /* 0x000fe200078e0229 */
[----:B------:R-:W-:-:S02]  /*63f0*/  LEA R54, P4, R67, R40, 0x1 ;  /* 0x0000002843367211 */ /* 0x000fc400078808ff */
[----:B------:R-:W-:Y:S01]  /*6400*/  LEA.HI.X.SX32 R27, R43, R36, 0x1, P3 ;  /* 0x000000242b1b7211 */ /* 0x000fe200018f0eff */
[C---:B------:R-:W-:Y:S01]  /*6410*/  IMAD R73, R46.reuse, 0x2, R71 ;  /* 0x000000022e497824 */ /* 0x040fe200078e0247 */
[----:B------:R-:W-:Y:S02]  /*6420*/  LEA R42, P3, R45, R40, 0x1 ;  /* 0x000000282d2a7211 */ /* 0x000fe400078608ff */
[----:B------:R-:W-:Y:S01]  /*6430*/  LEA.HI.X.SX32 R39, R61, R36, 0x1, P2 ;  /* 0x000000243d277211 */ /* 0x000fe200010f0eff */
[C---:B------:R-:W-:Y:S01]  /*6440*/  IMAD R75, R46.reuse, 0x2, R73 ;  /* 0x000000022e4b7824 */ /* 0x040fe200078e0249 */
[----:B------:R-:W-:Y:S02]  /*6450*/  LEA R44, P2, R63, R40, 0x1 ;  /* 0x000000283f2c7211 */ /* 0x000fe400078408ff */
[----:B------:R-:W-:Y:S02]  /*6460*/  LEA.HI.X.SX32 R55, R67, R36, 0x1, P4 ;  /* 0x0000002443377211 */ /* 0x000fe400020f0eff */
[----:B------:R-:W-:-:S02]  /*6470*/  LEA R51, R46, R75, 0x1 ;  /* 0x0000004b2e337211 */ /* 0x000fc400078e08ff */
[----:B------:R-:W-:Y:S02]  /*6480*/  LEA R60, P4, R41, R40, 0x1 ;  /* 0x00000028293c7211 */ /* 0x000fe400078808ff */
[-C--:B------:R-:W-:Y:S01]  /*6490*/  LEA.HI.X.SX32 R43, R45, R36.reuse, 0x1, P3 ;  /* 0x000000242d2b7211 */ /* 0x080fe200018f0eff */
[C---:B------:R-:W-:Y:S01]  /*64a0*/  IMAD R77, R46.reuse, 0x2, R51 ;  /* 0x000000022e4d7824 */ /* 0x040fe200078e0233 */
[----:B------:R-:W-:Y:S02]  /*64b0*/  LEA.HI.X.SX32 R45, R63, R36, 0x1, P2 ;  /* 0x000000243f2d7211 */ /* 0x000fe400010f0eff */
[----:B------:R-:W-:Y:S01]  /*64c0*/  LEA R56, P2, R47, R40, 0x1 ;  /* 0x000000282f387211 */ /* 0x000fe200078408ff */
[C---:B------:R-:W-:Y:S01]  /*64d0*/  IMAD R79, R46.reuse, 0x2, R77 ;  /* 0x000000022e4f7824 */ /* 0x040fe200078e024d */
[----:B------:R-:W-:Y:S02]  /*64e0*/  LEA.HI.X.SX32 R61, R41, R36, 0x1, P4 ;  /* 0x00000024293d7211 */ /* 0x000fe400020f0eff */
[----:B------:R-:W-:Y:S01]  /*64f0*/  LEA R48, P3, R65, R40, 0x1 ;  /* 0x0000002841307211 */ /* 0x000fe200078608ff */
[----:B------:R-:W-:Y:S01]  /*6500*/  IMAD R81, R46, 0x2, R79 ;  /* 0x000000022e517824 */ /* 0x000fe200078e024f */
[----:B------:R-:W-:-:S02]  /*6510*/  LEA.HI.X.SX32 R57, R47, R36, 0x1, P2 ;  /* 0x000000242f397211 */ /* 0x000fc400010f0eff */
[----:B------:R-:W-:Y:S01]  /*6520*/  LEA.HI.X.SX32 R49, R65, R36, 0x1, P3 ;  /* 0x0000002441317211 */ /* 0x000fe200018f0eff */
[C---:B------:R-:W-:Y:S01]  /*6530*/  IMAD R41, R46.reuse, 0x2, R81 ;  /* 0x000000022e297824 */ /* 0x040fe200078e0251 */
[-C--:B------:R-:W-:Y:S02]  /*6540*/  LEA R58, P3, R69, R40.reuse, 0x1 ;  /* 0x00000028453a7211 */ /* 0x080fe400078608ff */
[----:B------:R-:W-:Y:S01]  /*6550*/  LEA R62, P2, R71, R40, 0x1 ;  /* 0x00000028473e7211 */ /* 0x000fe200078408ff */
[C---:B------:R-:W-:Y:S01]  /*6560*/  IMAD R47, R46.reuse, 0x2, R41 ;  /* 0x000000022e2f7824 */ /* 0x040fe200078e0229 */
[----:B------:R-:W-:Y:S02]  /*6570*/  LEA.HI.X.SX32 R59, R69, R36, 0x1, P3 ;  /* 0x00000024453b7211 */ /* 0x000fe400018f0eff */
[----:B------:R-:W-:Y:S01]  /*6580*/  LEA R64, P3, R73, R40, 0x1 ;  /* 0x0000002849407211 */ /* 0x000fe200078608ff */
[----:B------:R-:W-:Y:S01]  /*6590*/  IMAD R83, R46, 0x2, R47 ;  /* 0x000000022e537824 */ /* 0x000fe200078e022f */
[----:B------:R-:W-:-:S02]  /*65a0*/  LEA.HI.X.SX32 R63, R71, R36, 0x1, P2 ;  /* 0x00000024473f7211 */ /* 0x000fc400010f0eff */
[-C--:B------:R-:W-:Y:S01]  /*65b0*/  LEA R72, P2, R51, R40.reuse, 0x1 ;  /* 0x0000002833487211 */ /* 0x080fe200078408ff */
[C---:B------:R-:W-:Y:S01]  /*65c0*/  IMAD R87, R46.reuse, 0x2, R83 ;  /* 0x000000022e577824 */ /* 0x040fe200078e0253 */
[----:B------:R-:W-:Y:S02]  /*65d0*/  LEA R66, P4, R75, R40, 0x1 ;  /* 0x000000284b427211 */ /* 0x000fe400078808ff */
[----:B------:R-:W-:Y:S02]  /*65e0*/  LEA.HI.X.SX32 R65, R73, R36, 0x1, P3 ;  /* 0x0000002449417211 */ /* 0x000fe400018f0eff */
[----:B------:R-:W-:Y:S02]  /*65f0*/  LEA R70, P3, R77, R40, 0x1 ;  /* 0x000000284d467211 */ /* 0x000fe400078608ff */
[----:B------:R-:W-:Y:S02]  /*6600*/  LEA.HI.X.SX32 R73, R51, R36, 0x1, P2 ;  /* 0x0000002433497211 */ /* 0x000fe400010f0eff */
[----:B------:R-:W-:-:S02]  /*6610*/  LEA R51, R46, R87, 0x1 ;  /* 0x000000572e337211 */ /* 0x000fc400078e08ff */
[----:B------:R-:W-:Y:S02]  /*6620*/  LEA.HI.X.SX32 R67, R75, R36, 0x1, P4 ;  /* 0x000000244b437211 */ /* 0x000fe400020f0eff */
[----:B------:R-:W-:Y:S01]  /*6630*/  LEA R68, P4, R79, R40, 0x1 ;  /* 0x000000284f447211 */ /* 0x000fe200078808ff */
[----:B------:R-:W-:Y:S01]  /*6640*/  IMAD R89, R46, 0x2, R51 ;  /* 0x000000022e597824 */ /* 0x000fe200078e0233 */
[----:B------:R-:W-:Y:S02]  /*6650*/  LEA.HI.X.SX32 R71, R77, R36, 0x1, P3 ;  /* 0x000000244d477211 */ /* 0x000fe400018f0eff */
[----:B------:R-:W-:Y:S02]  /*6660*/  LEA R76, P3, R41, R40, 0x1 ;  /* 0x00000028294c7211 */ /* 0x000fe400078608ff */
[----:B------:R-:W-:Y:S02]  /*6670*/  LEA.HI.X.SX32 R69, R79, R36, 0x1, P4 ;  /* 0x000000244f457211 */ /* 0x000fe400020f0eff */
[----:B------:R-:W-:-:S02]  /*6680*/  LEA R74, P4, R47, R40, 0x1 ;  /* 0x000000282f4a7211 */ /* 0x000fc400078808ff */
[----:B------:R-:W-:Y:S01]  /*6690*/  LEA.HI.X.SX32 R77, R41, R36, 0x1, P3 ;  /* 0x00000024294d7211 */ /* 0x000fe200018f0eff */
[C---:B------:R-:W-:Y:S01]  /*66a0*/  IMAD R41, R46.reuse, 0x2, R89 ;  /* 0x000000022e297824 */ /* 0x040fe200078e0259 */
[----:B------:R-:W-:Y:S02]  /*66b0*/  LEA R78, P2, R81, R40, 0x1 ;  /* 0x00000028514e7211 */ /* 0x000fe400078408ff */
[----:B------:R-:W-:Y:S01]  /*66c0*/  LEA.HI.X.SX32 R75, R47, R36, 0x1, P4 ;  /* 0x000000242f4b7211 */ /* 0x000fe200020f0eff */
[----:B------:R-:W-:Y:S01]  /*66d0*/  IMAD R91, R46, 0x2, R41 ;  /* 0x000000022e5b7824 */ /* 0x000fe200078e0229 */
[----:B------:R-:W-:Y:S02]  /*66e0*/  LEA R80, P4, R51, R40, 0x1 ;  /* 0x0000002833507211 */ /* 0x000fe400078808ff */
[----:B------:R-:W-:Y:S02]  /*66f0*/  LEA.HI.X.SX32 R79, R81, R36, 0x1, P2 ;  /* 0x00000024514f7211 */ /* 0x000fe400010f0eff */
[----:B------:R-:W-:-:S02]  /*6700*/  LEA R84, P2, R83, R40, 0x1 ;  /* 0x0000002853547211 */ /* 0x000fc400078408ff */
[----:B------:R-:W-:Y:S02]  /*6710*/  LEA R82, P3, R87, R40, 0x1 ;  /* 0x0000002857527211 */ /* 0x000fe400078608ff */
[-C--:B------:R-:W-:Y:S01]  /*6720*/  LEA.HI.X.SX32 R81, R51, R36.reuse, 0x1, P4 ;  /* 0x0000002433517211 */ /* 0x080fe200020f0eff */
[----:B------:R-:W-:Y:S01]  /*6730*/  IMAD R51, R46, 0x2, R91 ;  /* 0x000000022e337824 */ /* 0x000fe200078e025b */
[-C--:B------:R-:W-:Y:S02]  /*6740*/  LEA.HI.X.SX32 R85, R83, R36.reuse, 0x1, P2 ;  /* 0x0000002453557211 */ /* 0x080fe400010f0eff */
[----:B------:R-:W-:Y:S02]  /*6750*/  LEA.HI.X.SX32 R83, R87, R36, 0x1, P3 ;  /* 0x0000002457537211 */ /* 0x000fe400018f0eff */
[-C--:B------:R-:W-:Y:S02]  /*6760*/  LEA R88, P2, R89, R40.reuse, 0x1 ;  /* 0x0000002859587211 */ /* 0x080fe400078408ff */
[----:B------:R-:W-:-:S02]  /*6770*/  LEA R46, P3, R41, R40, 0x1 ;  /* 0x00000028292e7211 */ /* 0x000fc400078608ff */
[-C--:B------:R-:W-:Y:S02]  /*6780*/  LEA R86, P4, R91, R40.reuse, 0x1 ;  /* 0x000000285b567211 */ /* 0x080fe400078808ff */
[----:B------:R-:W-:Y:S02]  /*6790*/  LEA R40, P5, R51, R40, 0x1 ;  /* 0x0000002833287211 */ /* 0x000fe400078a08ff */
[----:B-1----:R-:W-:Y:S02]  /*67a0*/  PRMT R9, R16, 0x7632, R9 ;  /* 0x0000763210097816 */ /* 0x002fe40000000009 */
[-C--:B------:R-:W-:Y:S02]  /*67b0*/  LEA.HI.X.SX32 R47, R41, R36.reuse, 0x1, P3 ;  /* 0x00000024292f7211 */ /* 0x080fe400018f0eff */
[----:B--2---:R-:W-:Y:S01]  /*67c0*/  PRMT R13, R17, 0x7632, R13 ;  /* 0x00007632110d7816 */ /* 0x004fe2000000000d */
[----:B------:R1:W-:Y:S01]  /*67d0*/  STG.E.U16 desc[UR14][R24.64], R9 ;  /* 0x0000000918007986 */ /* 0x0003e2000c10150e */
[----:B------:R-:W-:-:S02]  /*67e0*/  LEA.HI.X.SX32 R89, R89, R36, 0x1, P2 ;  /* 0x0000002459597211 */ /* 0x000fc400010f0eff */
[-C--:B------:R-:W-:Y:S01]  /*67f0*/  LEA.HI.X.SX32 R87, R91, R36.reuse, 0x1, P4 ;  /* 0x000000245b577211 */ /* 0x080fe200020f0eff */
[----:B------:R2:W-:Y:S01]  /*6800*/  STG.E.U16 desc[UR14][R26.64], R13 ;  /* 0x0000000d1a007986 */ /* 0x0005e2000c10150e */
[----:B------:R-:W-:Y:S02]  /*6810*/  LEA.HI.X.SX32 R41, R51, R36, 0x1, P5 ;  /* 0x0000002433297211 */ /* 0x000fe400028f0eff */
[----:B------:R-:W-:Y:S02]  /*6820*/  PRMT R11, R18, 0x7632, R11 ;  /* 0x00007632120b7816 */ /* 0x000fe4000000000b */
[----:B------:R-:W-:Y:S02]  /*6830*/  PRMT R36, R19, 0x7632, R36 ;  /* 0x0000763213247816 */ /* 0x000fe40000000024 */
[----:B------:R-:W-:Y:S01]  /*6840*/  PRMT R2, R29, 0x7632, R2 ;  /* 0x000076321d027816 */ /* 0x000fe20000000002 */
[----:B------:R3:W-:Y:S01]  /*6850*/  STG.E.U16 desc[UR14][R32.64], R11 ;  /* 0x0000000b20007986 */ /* 0x0007e2000c10150e */
[----:B------:R-:W-:-:S02]  /*6860*/  PRMT R8, R30, 0x7632, R8 ;  /* 0x000076321e087816 */ /* 0x000fc40000000008 */
[----:B-1----:R-:W-:Y:S01]  /*6870*/  PRMT R9, R31, 0x7632, R9 ;  /* 0x000076321f097816 */ /* 0x002fe20000000009 */
[----:B------:R5:W-:Y:S01]  /*6880*/  STG.E.U16 desc[UR14][R38.64], R36 ;  /* 0x0000002426007986 */ /* 0x000be2000c10150e */
[----:B--2---:R-:W-:-:S03]  /*6890*/  PRMT R27, R28, 0x7632, R27 ;  /* 0x000076321c1b7816 */ /* 0x004fc6000000001b */
[----:B------:R0:W-:Y:S04]  /*68a0*/  STG.E.U16 desc[UR14][R42.64], R28 ;  /* 0x0000001c2a007986 */ /* 0x0001e8000c10150e */
[----:B------:R1:W-:Y:S01]  /*68b0*/  STG.E.U16 desc[UR14][R34.64], R29 ;  /* 0x0000001d22007986 */ /* 0x0003e2000c10150e */
[----:B---3--:R-:W2:Y:S03]  /*68c0*/  LDC.64 R10, c[0x0][0x3a0] ;  /* 0x0000e800ff0a7b82 */ /* 0x008ea60000000a00 */
[----:B------:R3:W-:Y:S01]  /*68d0*/  STG.E.U16 desc[UR14][R44.64], R30 ;  /* 0x0000001e2c007986 */ /* 0x0007e2000c10150e */
[----:B-----5:R-:W-:Y:S02]  /*68e0*/  PRMT R39, R22, 0x7632, R39 ;  /* 0x0000763216277816 */ /* 0x020fe40000000027 */
[----:B------:R-:W-:Y:S01]  /*68f0*/  PRMT R38, R23, 0x7632, R38 ;  /* 0x0000763217267816 */ /* 0x000fe20000000026 */
[----:B------:R-:W-:Y:S01]  /*6900*/  STG.E.U16 desc[UR14][R48.64], R31 ;  /* 0x0000001f30007986 */ /* 0x000fe2000c10150e */
[----:B0-----:R-:W-:-:S03]  /*6910*/  PRMT R43, R6, 0x7632, R43 ;  /* 0x00007632062b7816 */ /* 0x001fc6000000002b */
[----:B------:R-:W-:Y:S01]  /*6920*/  STG.E.U16 desc[UR14][R54.64], R27 ;  /* 0x0000001b36007986 */ /* 0x000fe2000c10150e */
[----:B-1----:R-:W-:Y:S02]  /*6930*/  PRMT R35, R20, 0x7632, R35 ;  /* 0x0000763214237816 */ /* 0x002fe40000000023 */
[----:B------:R-:W-:Y:S01]  /*6940*/  PRMT R34, R21, 0x7632, R34 ;  /* 0x0000763215227816 */ /* 0x000fe20000000022 */
[----:B------:R0:W-:Y:S01]  /*6950*/  STG.E.U16 desc[UR14][R56.64], R2 ;  /* 0x0000000238007986 */ /* 0x0001e2000c10150e */
[----:B---3--:R-:W-:-:S03]  /*6960*/  PRMT R44, R4, 0x7632, R44 ;  /* 0x00007632042c7816 */ /* 0x008fc6000000002c */
[----:B------:R-:W-:Y:S04]  /*6970*/  STG.E.U16 desc[UR14][R58.64], R8 ;  /* 0x000000083a007986 */ /* 0x000fe8000c10150e */
[----:B------:R1:W-:Y:S04]  /*6980*/  STG.E.U16 desc[UR14][R60.64], R9 ;  /* 0x000000093c007986 */ /* 0x0003e8000c10150e */
[----:B------:R3:W-:Y:S01]  /*6990*/  STG.E.U16 desc[UR14][R62.64], R20 ;  /* 0x000000143e007986 */ /* 0x0007e2000c10150e */
[----:B0-----:R-:W-:-:S03]  /*69a0*/  PRMT R2, R5, 0x7632, R2 ;  /* 0x0000763205027816 */ /* 0x001fc60000000002 */
[----:B------:R-:W-:Y:S04]  /*69b0*/  STG.E.U16 desc[UR14][R64.64], R21 ;  /* 0x0000001540007986 */ /* 0x000fe8000c10150e */
[----:B------:R-:W-:Y:S01]  /*69c0*/  STG.E.U16 desc[UR14][R66.64], R22 ;  /* 0x0000001642007986 */ /* 0x000fe2000c10150e */
[----:B-1----:R-:W-:Y:S02]  /*69d0*/  FSEL R9, R50, -INF , P0 ;  /* 0xff80000032097808 */ /* 0x002fe40000000000 */
[----:B------:R-:W-:Y:S01]  /*69e0*/  LOP3.LUT P0, RZ, R92, 0x100, RZ, 0xc0, !PT ;  /* 0x000001005cff7812 */ /* 0x000fe2000780c0ff */
[----:B------:R-:W-:Y:S01]  /*69f0*/  STG.E.U16 desc[UR14][R72.64], R23 ;  /* 0x0000001748007986 */ /* 0x000fe2000c10150e */
[----:B---3--:R-:W-:Y:S01]  /*6a00*/  PRMT R20, R7, 0x7632, R20 ;  /* 0x0000763207147816 */ /* 0x008fe20000000014 */
[----:B------:R-:W-:-:S02]  /*6a10*/  FFMA R120, R9, 0.69314718246459960938, R120 ;  /* 0x3f31721809787823 */ /* 0x000fc40000000078 */
[----:B------:R-:W-:Y:S04]  /*6a20*/  STG.E.U16 desc[UR14][R70.64], R35 ;  /* 0x0000002346007986 */ /* 0x000fe8000c10150e */
[----:B------:R-:W-:Y:S04]  /*6a30*/  STG.E.U16 desc[UR14][R68.64], R34 ;  /* 0x0000002244007986 */ /* 0x000fe8000c10150e */
[----:B------:R-:W-:Y:S04]  /*6a40*/  STG.E.U16 desc[UR14][R78.64], R39 ;  /* 0x000000274e007986 */ /* 0x000fe8000c10150e */
[----:B------:R-:W-:Y:S04]  /*6a50*/  STG.E.U16 desc[UR14][R76.64], R38 ;  /* 0x000000264c007986 */ /* 0x000fe8000c10150e */
[----:B------:R0:W-:Y:S04]  /*6a60*/  STG.E.U16 desc[UR14][R74.64], R4 ;  /* 0x000000044a007986 */ /* 0x0001e8000c10150e */
[----:B------:R1:W-:Y:S04]  /*6a70*/  STG.E.U16 desc[UR14][R84.64], R5 ;  /* 0x0000000554007986 */ /* 0x0003e8000c10150e */
[----:B------:R-:W-:Y:S04]  /*6a80*/  STG.E.U16 desc[UR14][R82.64], R6 ;  /* 0x0000000652007986 */ /* 0x000fe8000c10150e */
[----:B------:R-:W-:Y:S01]  /*6a90*/  STG.E.U16 desc[UR14][R80.64], R7 ;  /* 0x0000000750007986 */ /* 0x000fe2000c10150e */
[----:B0-----:R-:W-:-:S03]  /*6aa0*/  IMAD.HI R4, R90, 0x4, RZ ;  /* 0x000000045a047827 */ /* 0x001fc600078e02ff */
[----:B------:R-:W-:Y:S01]  /*6ab0*/  STG.E.U16 desc[UR14][R88.64], R44 ;  /* 0x0000002c58007986 */ /* 0x000fe2000c10150e */
[----:B-1----:R-:W-:-:S03]  /*6ac0*/  IMAD.SHL.U32 R5, R92, 0x2, RZ ;  /* 0x000000025c057824 */ /* 0x002fc600078e00ff */
[----:B------:R2:W-:Y:S02]  /*6ad0*/  STG.E.U16 desc[UR14][R46.64], R2 ;  /* 0x000000022e007986 */ /* 0x0005e4000c10150e */
[----:B------:R-:W-:Y:S02]  /*6ae0*/  LOP3.LUT R5, R5, 0x3f8, RZ, 0xc0, !PT ;  /* 0x000003f805057812 */ /* 0x000fe400078ec0ff */
[----:B------:R0:W-:Y:S04]  /*6af0*/  STG.E.U16 desc[UR14][R86.64], R43 ;  /* 0x0000002b56007986 */ /* 0x0001e8000c10150e */
[----:B------:R0:W-:Y:S01]  /*6b00*/  STG.E.U16 desc[UR14][R40.64], R20 ;  /* 0x0000001428007986 */ /* 0x0001e2000c10150e */
[----:B------:R-:W-:Y:S01]  /*6b10*/  BAR.SYNC.DEFER_BLOCKING 0x0 ;  /* 0x0000000000007b1d */ /* 0x000fe20000010000 */
[----:B--2---:R-:W-:-:S04]  /*6b20*/  IADD3 R2, P1, P2, R3, UR6, R10 ;  /* 0x0000000603027c10 */ /* 0x004fc8000fa3e00a */
[----:B------:R-:W-:Y:S01]  /*6b30*/  IADD3.X R3, PT, PT, R4, UR5, R11, P1, P2 ;  /* 0x0000000504037c10 */ /* 0x000fe20008fe440b */
[----:B------:R0:W-:Y:S02]  /*6b40*/  STS.64 [R5+UR8], R120 ;  /* 0x0000007805007988 */ /* 0x0001e40008000a08 */
[----:B------:R-:W-:Y:S06]  /*6b50*/  BAR.SYNC.DEFER_BLOCKING 0x0 ;  /* 0x0000000000007b1d */ /* 0x000fec0000010000 */
[----:B------:R-:W-:Y:S05]  /*6b60*/  @P0 EXIT ;  /* 0x000000000000094d */ /* 0x000fea0003800000 */
[----:B0-----:R-:W0:Y:S04]  /*6b70*/  LDS R5, [R0] ;  /* 0x0000000000057984 */ /* 0x001e280000000800 */
[----:B0-----:R-:W-:Y:S01]  /*6b80*/  STG.E desc[UR14][R2.64], R5 ;  /* 0x0000000502007986 */ /* 0x001fe2000c10190e */
[----:B------:R-:W-:Y:S05]  /*6b90*/  EXIT ;  /* 0x000000000000794d */ /* 0x000fea0003800000 */
.L_x_2:
[----:B------:R-:W-:-:S00]  /*6ba0*/  BRA `(.L_x_2) ;  /* 0xfffffffc00fc7947 */ /* 0x000fc0000383ffff */
[----:B------:R-:W-:-:S00]  /*6bb0*/  NOP ;  /* 0x0000000000007918 */ /* 0x000fc00000000000 */
        /* <DEDUP_REMOVED lines=12> */
.L_x_3:


//--------------------- .nv.global.init           --------------------------
	.section	.nv.global.init,"aw",@progbits
.nv.global.init:
	.type		_$_str,@object
	.size		_$_str,(.L_0 - _$_str)
_$_str:
        /*0000*/ 	.byte	0x5f, 0x5f, 0x43, 0x55, 0x44, 0x41, 0x5f, 0x46, 0x54, 0x5a, 0x00
.L_0:


//--------------------- .nv.shared.attn_fwd       --------------------------
	.section	.nv.shared.attn_fwd,"aw",@nobits
	.sectionflags	@""
	.align	16
	.zero		1024


//--------------------- .nv.shared.reserved.0     --------------------------
	.section	.nv.shared.reserved.0,"aw",@nobits
	.weak		__nv_reservedSMEM_offset_0_alias
	.size		__nv_reservedSMEM_offset_0_alias, 0, 64
	.other		__nv_reservedSMEM_offset_0_alias,@"STO_CUDA_RESERVED_SHARED STV_DEFAULT"
__nv_reservedSMEM_offset_0_alias:
	.zero		0
	.zero		64


//--------------------- .nv.constant0.attn_fwd    --------------------------
	.section	.nv.constant0.attn_fwd,"a",@progbits
	.sectionflags	@""
	.align	4
.nv.constant0.attn_fwd:
	.zero		1032


//--------------------- SYMBOLS --------------------------

	.type		.nv.reservedSmem.offset0,@object
	.size		.nv.reservedSmem.offset0,0x4
	.type		.nv.reservedSmem.cap,@object
	.size		.nv.reservedSmem.cap,0x4
